	.target	sm_90a

	.elftype	@"ET_EXEC"


//--------------------- .note.nv.tkinfo           --------------------------
	.section	.note.nv.tkinfo,"",@"SHT_NOTE"
	.sectionflags	@"SHF_NOTE_NV_TKINFO"
	.tkinfo
        /*0018*/ 	.word	0x00000002
        /*0030*/ 	.string	""
        /*0030*/ 	.string	"ptxas"
        /*0030*/ 	.string	"Cuda compilation tools, release 13.0, V13.0.88"
        /*0030*/ 	.string	"Build cuda_13.0.r13.0/compiler.36424714_0"
        /*0030*/ 	.string	"-arch sm_90a -m 64 "



//--------------------- .note.nv.cuinfo           --------------------------
	.section	.note.nv.cuinfo,"",@"SHT_NOTE"
	.sectionflags	@"SHF_NOTE_NV_CUINFO"
        /*0018*/ 	.short	0x0002
        /*001a*/ 	.short	0x005a
        /*001c*/ 	.short	0x0082
	.zero		2


//--------------------- .nv.info                  --------------------------
	.section	.nv.info,"",@"SHT_CUDA_INFO"
	.align	4


	//----- nvinfo : EIATTR_REGCOUNT
	.align		4
        /*0000*/ 	.byte	0x04, 0x2f
        /*0002*/ 	.short	(.L_15 - .L_14)
	.align		4
.L_14:
        /*0004*/ 	.word	index@(_ZN7cutlass13device_kernelINS_4gemm6kernel13GemmUniversalIN4cute5tupleIJiiiiEEENS1_10collective13CollectiveMmaINS1_34MainloopSm90TmaGmmaWarpSpecializedILi9ENS5_IJNS4_1CILi1EEENSA_ILi2EEESB_EEENS1_32KernelTmaWarpSpecializedPingpongEEENS5_IJNSA_ILi64EEENSA_ILi128EEENSA_ILi32EEEEEENS_10tfloat32_tENS5_IJlSB_lEEESK_SL_NS4_8TiledMMAINS4_8MMA_AtomIJNS4_4SM904GMMA30MMA_64x128x8_F32TF32TF32_SS_TNILNSP_7ScaleInE1ELSR_1EEEEEENS4_6LayoutINS5_IJSB_SB_SB_EEENS5_IJNSA_ILi0EEESW_SW_EEEEENS5_IJNS4_10UnderscoreESZ_SZ_EEEEENS4_23SM90_TMA_LOAD_MULTICASTENS4_14ComposedLayoutINS4_7SwizzleILi3ELi4ELi3EEENS4_18smem_ptr_flag_bitsILi32EEENSU_INS5_IJNSA_ILi8EEESI_EEENS5_IJSI_SB_EEEEEEEvNS4_8identityENS4_13SM90_TMA_LOADES1C_vS1D_EENS_8epilogue10collective6detail29Sm90TmaWarpSpecializedAdapterINS1H_15DefaultEpilogueISK_SL_SL_NS1G_6thread17LinearCombinationISK_Li1EffLNS1L_9ScaleType4KindE0ELNS_15FloatRoundStyleE2ESK_EENS1_15EpilogueDefaultEEEEEvvEEEEvNT_6ParamsE)
        /*0008*/ 	.word	0x000000a8


	//----- nvinfo : EIATTR_FRAME_SIZE
	.align		4
.L_15:
        /*000c*/ 	.byte	0x04, 0x11
        /*000e*/ 	.short	(.L_17 - .L_16)
	.align		4
.L_16:
        /*0010*/ 	.word	index@(_ZN7cutlass13device_kernelINS_4gemm6kernel13GemmUniversalIN4cute5tupleIJiiiiEEENS1_10collective13CollectiveMmaINS1_34MainloopSm90TmaGmmaWarpSpecializedILi9ENS5_IJNS4_1CILi1EEENSA_ILi2EEESB_EEENS1_32KernelTmaWarpSpecializedPingpongEEENS5_IJNSA_ILi64EEENSA_ILi128EEENSA_ILi32EEEEEENS_10tfloat32_tENS5_IJlSB_lEEESK_SL_NS4_8TiledMMAINS4_8MMA_AtomIJNS4_4SM904GMMA30MMA_64x128x8_F32TF32TF32_SS_TNILNSP_7ScaleInE1ELSR_1EEEEEENS4_6LayoutINS5_IJSB_SB_SB_EEENS5_IJNSA_ILi0EEESW_SW_EEEEENS5_IJNS4_10UnderscoreESZ_SZ_EEEEENS4_23SM90_TMA_LOAD_MULTICASTENS4_14ComposedLayoutINS4_7SwizzleILi3ELi4ELi3EEENS4_18smem_ptr_flag_bitsILi32EEENSU_INS5_IJNSA_ILi8EEESI_EEENS5_IJSI_SB_EEEEEEEvNS4_8identityENS4_13SM90_TMA_LOADES1C_vS1D_EENS_8epilogue10collective6detail29Sm90TmaWarpSpecializedAdapterINS1H_15DefaultEpilogueISK_SL_SL_NS1G_6thread17LinearCombinationISK_Li1EffLNS1L_9ScaleType4KindE0ELNS_15FloatRoundStyleE2ESK_EENS1_15EpilogueDefaultEEEEEvvEEEEvNT_6ParamsE)
        /*0014*/ 	.word	0x00000008


	//----- nvinfo : EIATTR_MIN_STACK_SIZE
	.align		4
.L_17:
        /*0018*/ 	.byte	0x04, 0x12
        /*001a*/ 	.short	(.L_19 - .L_18)
	.align		4
.L_18:
        /*001c*/ 	.word	index@(_ZN7cutlass13device_kernelINS_4gemm6kernel13GemmUniversalIN4cute5tupleIJiiiiEEENS1_10collective13CollectiveMmaINS1_34MainloopSm90TmaGmmaWarpSpecializedILi9ENS5_IJNS4_1CILi1EEENSA_ILi2EEESB_EEENS1_32KernelTmaWarpSpecializedPingpongEEENS5_IJNSA_ILi64EEENSA_ILi128EEENSA_ILi32EEEEEENS_10tfloat32_tENS5_IJlSB_lEEESK_SL_NS4_8TiledMMAINS4_8MMA_AtomIJNS4_4SM904GMMA30MMA_64x128x8_F32TF32TF32_SS_TNILNSP_7ScaleInE1ELSR_1EEEEEENS4_6LayoutINS5_IJSB_SB_SB_EEENS5_IJNSA_ILi0EEESW_SW_EEEEENS5_IJNS4_10UnderscoreESZ_SZ_EEEEENS4_23SM90_TMA_LOAD_MULTICASTENS4_14ComposedLayoutINS4_7SwizzleILi3ELi4ELi3EEENS4_18smem_ptr_flag_bitsILi32EEENSU_INS5_IJNSA_ILi8EEESI_EEENS5_IJSI_SB_EEEEEEEvNS4_8identityENS4_13SM90_TMA_LOADES1C_vS1D_EENS_8epilogue10collective6detail29Sm90TmaWarpSpecializedAdapterINS1H_15DefaultEpilogueISK_SL_SL_NS1G_6thread17LinearCombinationISK_Li1EffLNS1L_9ScaleType4KindE0ELNS_15FloatRoundStyleE2ESK_EENS1_15EpilogueDefaultEEEEEvvEEEEvNT_6ParamsE)
        /*0020*/ 	.word	0x00000008
.L_19:


//--------------------- .nv.compat                --------------------------
	.section	.nv.compat,"",@"SHT_CUDA_COMPAT_INFO"
	.align	4
        /*0000*/ 	.byte	0x02, 0x09, 0x01, 0x00, 0x02, 0x02, 0x04, 0x00, 0x02, 0x05, 0x05, 0x00, 0x03, 0x07, 0x01, 0x01
        /*0010*/ 	.byte	0x02, 0x03, 0x01, 0x00, 0x02, 0x06, 0x01, 0x00, 0x04, 0x0b, 0x08, 0x00, 0x00, 0x00, 0x00, 0x00
        /*0020*/ 	.byte	0x00, 0x00, 0x00, 0x00


//--------------------- .nv.info._ZN7cutlass13device_kernelINS_4gemm6kernel13GemmUniversalIN4cute5tupleIJiiiiEEENS1_10collective13CollectiveMmaINS1_34MainloopSm90TmaGmmaWarpSpecializedILi9ENS5_IJNS4_1CILi1EEENSA_ILi2EEESB_EEENS1_32KernelTmaWarpSpecializedPingpongEEENS5_IJNSA_ILi64EEENSA_ILi128EEENSA_ILi32EEEEEENS_10tfloat32_tENS5_IJlSB_lEEESK_SL_NS4_8TiledMMAINS4_8MMA_AtomIJNS4_4SM904GMMA30MMA_64x128x8_F32TF32TF32_SS_TNILNSP_7ScaleInE1ELSR_1EEEEEENS4_6LayoutINS5_IJSB_SB_SB_EEENS5_IJNSA_ILi0EEESW_SW_EEEEENS5_IJNS4_10UnderscoreESZ_SZ_EEEEENS4_23SM90_TMA_LOAD_MULTICASTENS4_14ComposedLayoutINS4_7SwizzleILi3ELi4ELi3EEENS4_18smem_ptr_flag_bitsILi32EEENSU_INS5_IJNSA_ILi8EEESI_EEENS5_IJSI_SB_EEEEEEEvNS4_8identityENS4_13SM90_TMA_LOADES1C_vS1D_EENS_8epilogue10collective6detail29Sm90TmaWarpSpecializedAdapterINS1H_15DefaultEpilogueISK_SL_SL_NS1G_6thread17LinearCombinationISK_Li1EffLNS1L_9ScaleType4KindE0ELNS_15FloatRoundStyleE2ESK_EENS1_15EpilogueDefaultEEEEEvvEEEEvNT_6ParamsE --------------------------
	.section	.nv.info._ZN7cutlass13device_kernelINS_4gemm6kernel13GemmUniversalIN4cute5tupleIJiiiiEEENS1_10collective13CollectiveMmaINS1_34MainloopSm90TmaGmmaWarpSpecializedILi9ENS5_IJNS4_1CILi1EEENSA_ILi2EEESB_EEENS1_32KernelTmaWarpSpecializedPingpongEEENS5_IJNSA_ILi64EEENSA_ILi128EEENSA_ILi32EEEEEENS_10tfloat32_tENS5_IJlSB_lEEESK_SL_NS4_8TiledMMAINS4_8MMA_AtomIJNS4_4SM904GMMA30MMA_64x128x8_F32TF32TF32_SS_TNILNSP_7ScaleInE1ELSR_1EEEEEENS4_6LayoutINS5_IJSB_SB_SB_EEENS5_IJNSA_ILi0EEESW_SW_EEEEENS5_IJNS4_10UnderscoreESZ_SZ_EEEEENS4_23SM90_TMA_LOAD_MULTICASTENS4_14ComposedLayoutINS4_7SwizzleILi3ELi4ELi3EEENS4_18smem_ptr_flag_bitsILi32EEENSU_INS5_IJNSA_ILi8EEESI_EEENS5_IJSI_SB_EEEEEEEvNS4_8identityENS4_13SM90_TMA_LOADES1C_vS1D_EENS_8epilogue10collective6detail29Sm90TmaWarpSpecializedAdapterINS1H_15DefaultEpilogueISK_SL_SL_NS1G_6thread17LinearCombinationISK_Li1EffLNS1L_9ScaleType4KindE0ELNS_15FloatRoundStyleE2ESK_EENS1_15EpilogueDefaultEEEEEvvEEEEvNT_6ParamsE,"",@"SHT_CUDA_INFO"
	.sectionflags	@""
	.align	4


	//----- nvinfo : EIATTR_CUDA_API_VERSION
	.align		4
        /*0000*/ 	.byte	0x04, 0x37
        /*0002*/ 	.short	(.L_21 - .L_20)
.L_20:
        /*0004*/ 	.word	0x00000082


	//----- nvinfo : EIATTR_KPARAM_INFO
	.align		4
.L_21:
        /*0008*/ 	.byte	0x04, 0x17
        /*000a*/ 	.short	(.L_23 - .L_22)
.L_22:
        /*000c*/ 	.word	0x00000000
        /*0010*/ 	.short	0x0000
        /*0012*/ 	.short	0x0070
        /*0014*/ 	.byte	0x00, 0xf0, 0x01, 0x10


	//----- nvinfo : EIATTR_SPARSE_MMA_MASK
	.align		4
.L_23:
        /*0018*/ 	.byte	0x03, 0x50
        /*001a*/ 	.short	0x0000


	//----- nvinfo : EIATTR_MAXREG_COUNT
	.align		4
        /*001c*/ 	.byte	0x03, 0x1b
        /*001e*/ 	.short	0x00a8


	//----- nvinfo : EIATTR_NUM_BARRIERS
	.align		4
        /*0020*/ 	.byte	0x02, 0x4c
        /*0022*/ 	.byte	0x01
	.zero		1


	//----- nvinfo : EIATTR_EXTERNS
	.align		4
        /*0024*/ 	.byte	0x04, 0x0f
        /*0026*/ 	.short	(.L_25 - .L_24)


	//   ....[0]....
	.align		4
.L_24:
        /*0028*/ 	.word	index@(__assertfail)


	//----- nvinfo : EIATTR_ANNOTATIONS
	.align		4
.L_25:
        /*002c*/ 	.byte	0x04, 0x55
        /*002e*/ 	.short	(.L_27 - .L_26)


	//   ....[0]....
.L_26:
        /*0030*/ 	.word	0x00000001
        /*0034*/ 	.byte	0x10, 0x0e, 0x00, 0x00, 0x01, 0x00, 0x00, 0x00, 0xc0, 0x14, 0x00, 0x00, 0x01, 0x00, 0x00, 0x00
        /*0044*/ 	.byte	0xc0, 0x63, 0x00, 0x00, 0x01, 0x00, 0x00, 0x00, 0xf0, 0x6f, 0x00, 0x00


	//----- nvinfo : EIATTR_MERCURY_ISA_VERSION
	.align		4
.L_27:
        /*0050*/ 	.byte	0x03, 0x5f
        /*0052*/ 	.short	0x0101


	//----- nvinfo : EIATTR_INT_WARP_WIDE_INSTR_OFFSETS
	.align		4
        /*0054*/ 	.byte	0x04, 0x31
        /*0056*/ 	.short	(.L_29 - .L_28)


	//   ....[0]....
.L_28:
        /*0058*/ 	.word	0x000005d0


	//   ....[1]....
        /*005c*/ 	.word	0x00000610


	//   ....[2]....
        /*0060*/ 	.word	0x00000740


	//   ....[3]....
        /*0064*/ 	.word	0x00000750


	//   ....[4]....
        /*0068*/ 	.word	0x00000760


	//   ....[5]....
        /*006c*/ 	.word	0x00000770


	//   ....[6]....
        /*0070*/ 	.word	0x00000830


	//   ....[7]....
        /*0074*/ 	.word	0x00000870


	//   ....[8]....
        /*0078*/ 	.word	0x00002180


	//----- nvinfo : EIATTR_COOP_GROUP_MASK_REGIDS
	.align		4
.L_29:
        /*007c*/ 	.byte	0x04, 0x29
        /*007e*/ 	.short	(.L_31 - .L_30)


	//   ....[0]....
.L_30:
        /*0080*/ 	.word	0xffffffff


	//   ....[1]....
        /*0084*/ 	.word	0xffffffff


	//   ....[2]....
        /*0088*/ 	.word	0xffffffff


	//   ....[3]....
        /*008c*/ 	.word	0xffffffff


	//   ....[4]....
        /*0090*/ 	.word	0xffffffff


	//   ....[5]....
        /*0094*/ 	.word	0xffffffff


	//   ....[6]....
        /*0098*/ 	.word	0xffffffff


	//----- nvinfo : EIATTR_COOP_GROUP_INSTR_OFFSETS
	.align		4
.L_31:
        /*009c*/ 	.byte	0x04, 0x28
        /*009e*/ 	.short	(.L_33 - .L_32)


	//   ....[0]....
.L_32:
        /*00a0*/ 	.word	0x00000070


	//   ....[1]....
        /*00a4*/ 	.word	0x00000080


	//   ....[2]....
        /*00a8*/ 	.word	0x00000140


	//   ....[3]....
        /*00ac*/ 	.word	0x000003b0


	//   ....[4]....
        /*00b0*/ 	.word	0x000003f0


	//   ....[5]....
        /*00b4*/ 	.word	0x00000480


	//   ....[6]....
        /*00b8*/ 	.word	0x000009c0


	//----- nvinfo : EIATTR_REG_RECONFIG
	.align		4
.L_33:
        /*00bc*/ 	.byte	0x01, 0x54
	.zero		2


	//----- nvinfo : EIATTR_SYSCALL_OFFSETS
	.align		4
        /*00c0*/ 	.byte	0x04, 0x46
        /*00c2*/ 	.short	(.L_35 - .L_34)


	//   ....[0]....
.L_34:
        /*00c4*/ 	.word	0x00001930


	//----- nvinfo : EIATTR_MBARRIER_INSTR_OFFSETS
	.align		4
.L_35:
        /*00c8*/ 	.byte	0x04, 0x39
        /*00ca*/ 	.short	(.L_37 - .L_36)


	//   ....[0]....
.L_36:
        /*00cc*/ 	.word	0x00000270
        /*00d0*/ 	.word	0x000000ff
        /*00d4*/ 	.word	0x00000000
        /*00d8*/ 	.short	0x0100
        /*00da*/ 	.byte	0x08
	.zero		1


	//   ....[1]....
        /*00dc*/ 	.word	0x00000280
        /*00e0*/ 	.word	0x000000ff
        /*00e4*/ 	.word	0x00000048
        /*00e8*/ 	.short	0x0100
        /*00ea*/ 	.byte	0x08
	.zero		1


	//   ....[2]....
        /*00ec*/ 	.word	0x00000290
        /*00f0*/ 	.word	0x000000ff
        /*00f4*/ 	.word	0x00000008
        /*00f8*/ 	.short	0x0100
        /*00fa*/ 	.byte	0x08
	.zero		1


	//   ....[3]....
        /*00fc*/ 	.word	0x000002a0
        /*0100*/ 	.word	0x000000ff
        /*0104*/ 	.word	0x00000050
        /*0108*/ 	.short	0x0100
        /*010a*/ 	.byte	0x08
	.zero		1


	//   ....[4]....
        /*010c*/ 	.word	0x000002b0
        /*0110*/ 	.word	0x000000ff
        /*0114*/ 	.word	0x00000010
        /*0118*/ 	.short	0x0100
        /*011a*/ 	.byte	0x08
	.zero		1


	//   ....[5]....
        /*011c*/ 	.word	0x000002c0
        /*0120*/ 	.word	0x000000ff
        /*0124*/ 	.word	0x00000058
        /*0128*/ 	.short	0x0100
        /*012a*/ 	.byte	0x08
	.zero		1


	//   ....[6]....
        /*012c*/ 	.word	0x000002d0
        /*0130*/ 	.word	0x000000ff
        /*0134*/ 	.word	0x00000018
        /*0138*/ 	.short	0x0100
        /*013a*/ 	.byte	0x08
	.zero		1


	//   ....[7]....
        /*013c*/ 	.word	0x000002e0
        /*0140*/ 	.word	0x000000ff
        /*0144*/ 	.word	0x00000060
        /*0148*/ 	.short	0x0100
        /*014a*/ 	.byte	0x08
	.zero		1


	//   ....[8]....
        /*014c*/ 	.word	0x000002f0
        /*0150*/ 	.word	0x000000ff
        /*0154*/ 	.word	0x00000020
        /*0158*/ 	.short	0x0100
        /*015a*/ 	.byte	0x08
	.zero		1


	//   ....[9]....
        /*015c*/ 	.word	0x00000300
        /*0160*/ 	.word	0x000000ff
        /*0164*/ 	.word	0x00000068
        /*0168*/ 	.short	0x0100
        /*016a*/ 	.byte	0x08
	.zero		1


	//   ....[10]....
        /*016c*/ 	.word	0x00000310
        /*0170*/ 	.word	0x000000ff
        /*0174*/ 	.word	0x00000028
        /*0178*/ 	.short	0x0100
        /*017a*/ 	.byte	0x08
	.zero		1


	//   ....[11]....
        /*017c*/ 	.word	0x00000320
        /*0180*/ 	.word	0x000000ff
        /*0184*/ 	.word	0x00000070
        /*0188*/ 	.short	0x0100
        /*018a*/ 	.byte	0x08
	.zero		1


	//   ....[12]....
        /*018c*/ 	.word	0x00000330
        /*0190*/ 	.word	0x000000ff
        /*0194*/ 	.word	0x00000030
        /*0198*/ 	.short	0x0100
        /*019a*/ 	.byte	0x08
	.zero		1


	//   ....[13]....
        /*019c*/ 	.word	0x00000340
        /*01a0*/ 	.word	0x000000ff
        /*01a4*/ 	.word	0x00000078
        /*01a8*/ 	.short	0x0100
        /*01aa*/ 	.byte	0x08
	.zero		1


	//   ....[14]....
        /*01ac*/ 	.word	0x00000350
        /*01b0*/ 	.word	0x000000ff
        /*01b4*/ 	.word	0x00000038
        /*01b8*/ 	.short	0x0100
        /*01ba*/ 	.byte	0x08
	.zero		1


	//   ....[15]....
        /*01bc*/ 	.word	0x00000360
        /*01c0*/ 	.word	0x000000ff
        /*01c4*/ 	.word	0x00000080
        /*01c8*/ 	.short	0x0100
        /*01ca*/ 	.byte	0x08
	.zero		1


	//   ....[16]....
        /*01cc*/ 	.word	0x00000370
        /*01d0*/ 	.word	0x000000ff
        /*01d4*/ 	.word	0x00000040
        /*01d8*/ 	.short	0x0100
        /*01da*/ 	.byte	0x08
	.zero		1


	//   ....[17]....
        /*01dc*/ 	.word	0x00000380
        /*01e0*/ 	.word	0x000000ff
        /*01e4*/ 	.word	0x00000088
        /*01e8*/ 	.short	0x0100
        /*01ea*/ 	.byte	0x08
	.zero		1


	//   ....[18]....
        /*01ec*/ 	.word	0x000008a0
        /*01f0*/ 	.word	0x000000ff
        /*01f4*/ 	.word	0x000000c0
        /*01f8*/ 	.short	0x0100
        /*01fa*/ 	.byte	0x08
	.zero		1


	//   ....[19]....
        /*01fc*/ 	.word	0x00000920
        /*0200*/ 	.word	0x000000ff
        /*0204*/ 	.word	0x000000c8
        /*0208*/ 	.short	0x0100
        /*020a*/ 	.byte	0x08
	.zero		1


	//   ....[20]....
        /*020c*/ 	.word	0x00000940
        /*0210*/ 	.word	0x000000ff
        /*0214*/ 	.word	0x000000a0
        /*0218*/ 	.short	0x0100
        /*021a*/ 	.byte	0x09
	.zero		1


	//   ....[21]....
        /*021c*/ 	.word	0x00000950
        /*0220*/ 	.word	0x000000ff
        /*0224*/ 	.word	0x000000a8
        /*0228*/ 	.short	0x0100
        /*022a*/ 	.byte	0x09
	.zero		1


	//   ....[22]....
        /*022c*/ 	.word	0x00000960
        /*0230*/ 	.word	0x000000ff
        /*0234*/ 	.word	0x000000b0
        /*0238*/ 	.short	0x0100
        /*023a*/ 	.byte	0x09
	.zero		1


	//   ....[23]....
        /*023c*/ 	.word	0x00000970
        /*0240*/ 	.word	0x000000ff
        /*0244*/ 	.word	0x000000b8
        /*0248*/ 	.short	0x0100
        /*024a*/ 	.byte	0x09
	.zero		1


	//   ....[24]....
        /*024c*/ 	.word	0x000017f0
        /*0250*/ 	.word	0x000000ff
        /*0254*/ 	.word	0xfffffff8
        /*0258*/ 	.short	0x010a
        /*025a*/ 	.byte	0x2b
	.zero		1


	//   ....[25]....
        /*025c*/ 	.word	0x000019b0
        /*0260*/ 	.word	0x00000003
        /*0264*/ 	.word	0x00000000
        /*0268*/ 	.short	0x010a
        /*026a*/ 	.byte	0x3f
	.zero		1


	//   ....[26]....
        /*026c*/ 	.word	0x00001a10
        /*0270*/ 	.word	0x00000003
        /*0274*/ 	.word	0x00000000
        /*0278*/ 	.short	0x010a
        /*027a*/ 	.byte	0x3f
	.zero		1


	//   ....[27]....
        /*027c*/ 	.word	0x00001d70
        /*0280*/ 	.word	0x000000ff
        /*0284*/ 	.word	0x00000000
        /*0288*/ 	.short	0x010a
        /*028a*/ 	.byte	0x04
	.zero		1


	//   ....[28]....
        /*028c*/ 	.word	0x00001db0
        /*0290*/ 	.word	0x000000ff
        /*0294*/ 	.word	0x00000000
        /*0298*/ 	.short	0x010a
        /*029a*/ 	.byte	0x04
	.zero		1


	//   ....[29]....
        /*029c*/ 	.word	0x00002010
        /*02a0*/ 	.word	0x00000005
        /*02a4*/ 	.word	0x00000000
        /*02a8*/ 	.short	0x0101
        /*02aa*/ 	.byte	0x3f
	.zero		1


	//   ....[30]....
        /*02ac*/ 	.word	0x00002120
        /*02b0*/ 	.word	0x00000003
        /*02b4*/ 	.word	0x00000000
        /*02b8*/ 	.short	0x0101
        /*02ba*/ 	.byte	0x2e
	.zero		1


	//   ....[31]....
        /*02bc*/ 	.word	0x00002220
        /*02c0*/ 	.word	0x00000003
        /*02c4*/ 	.word	0x00000000
        /*02c8*/ 	.short	0x0101
        /*02ca*/ 	.byte	0x3f
	.zero		1


	//   ....[32]....
        /*02cc*/ 	.word	0x000022a0
        /*02d0*/ 	.word	0x000000ff
        /*02d4*/ 	.word	0x00000008
        /*02d8*/ 	.short	0x010a
        /*02da*/ 	.byte	0x2b
	.zero		1


	//   ....[33]....
        /*02dc*/ 	.word	0x00006400
        /*02e0*/ 	.word	0x00000000
        /*02e4*/ 	.word	0x00000000
        /*02e8*/ 	.short	0x0101
        /*02ea*/ 	.byte	0x2e
	.zero		1


	//   ....[34]....
        /*02ec*/ 	.word	0x00006d30
        /*02f0*/ 	.word	0x0000000e
        /*02f4*/ 	.word	0x00000048
        /*02f8*/ 	.short	0x010a
        /*02fa*/ 	.byte	0x3f
	.zero		1


	//   ....[35]....
        /*02fc*/ 	.word	0x00007120
        /*0300*/ 	.word	0x00000006
        /*0304*/ 	.word	0x000000c8
        /*0308*/ 	.short	0x0101
        /*030a*/ 	.byte	0x3f
	.zero		1


	//   ....[36]....
        /*030c*/ 	.word	0x00007840
        /*0310*/ 	.word	0x00000007
        /*0314*/ 	.word	0x00000000
        /*0318*/ 	.short	0x010a
        /*031a*/ 	.byte	0x3f
	.zero		1


	//   ....[37]....
        /*031c*/ 	.word	0x000078c0
        /*0320*/ 	.word	0x00000006
        /*0324*/ 	.word	0x00000000
        /*0328*/ 	.short	0x010a
        /*032a*/ 	.byte	0x3f
	.zero		1


	//   ....[38]....
        /*032c*/ 	.word	0x00007950
        /*0330*/ 	.word	0x00000007
        /*0334*/ 	.word	0x00000000
        /*0338*/ 	.short	0x010a
        /*033a*/ 	.byte	0x3f
	.zero		1


	//   ....[39]....
        /*033c*/ 	.word	0x000079e0
        /*0340*/ 	.word	0x00000006
        /*0344*/ 	.word	0x00000000
        /*0348*/ 	.short	0x010a
        /*034a*/ 	.byte	0x3f
	.zero		1


	//   ....[40]....
        /*034c*/ 	.word	0x00007a70
        /*0350*/ 	.word	0x00000007
        /*0354*/ 	.word	0x00000000
        /*0358*/ 	.short	0x010a
        /*035a*/ 	.byte	0x3f
	.zero		1


	//   ....[41]....
        /*035c*/ 	.word	0x00007b00
        /*0360*/ 	.word	0x00000006
        /*0364*/ 	.word	0x00000000
        /*0368*/ 	.short	0x010a
        /*036a*/ 	.byte	0x3f
	.zero		1


	//   ....[42]....
        /*036c*/ 	.word	0x00007b90
        /*0370*/ 	.word	0x00000007
        /*0374*/ 	.word	0x00000000
        /*0378*/ 	.short	0x010a
        /*037a*/ 	.byte	0x3f
	.zero		1


	//   ....[43]....
        /*037c*/ 	.word	0x00007c20
        /*0380*/ 	.word	0x00000006
        /*0384*/ 	.word	0x00000000
        /*0388*/ 	.short	0x010a
        /*038a*/ 	.byte	0x3f
	.zero		1


	//   ....[44]....
        /*038c*/ 	.word	0x00007cb0
        /*0390*/ 	.word	0x00000005
        /*0394*/ 	.word	0x00000000
        /*0398*/ 	.short	0x010a
        /*039a*/ 	.byte	0x3f
	.zero		1


	//   ....[45]....
        /*039c*/ 	.word	0x00007d20
        /*03a0*/ 	.word	0x00000003
        /*03a4*/ 	.word	0xfffffff8
        /*03a8*/ 	.short	0x010a
        /*03aa*/ 	.byte	0x3f
	.zero		1


	//   ....[46]....
        /*03ac*/ 	.word	0x00007d70
        /*03b0*/ 	.word	0x00000003
        /*03b4*/ 	.word	0x00000000
        /*03b8*/ 	.short	0x010a
        /*03ba*/ 	.byte	0x3f
	.zero		1


	//   ....[47]....
        /*03bc*/ 	.word	0x00007dd0
        /*03c0*/ 	.word	0x00000005
        /*03c4*/ 	.word	0x00000000
        /*03c8*/ 	.short	0x010a
        /*03ca*/ 	.byte	0x3f
	.zero		1


	//   ....[48]....
        /*03cc*/ 	.word	0x00007e30
        /*03d0*/ 	.word	0x00000003
        /*03d4*/ 	.word	0x00000008
        /*03d8*/ 	.short	0x010a
        /*03da*/ 	.byte	0x3f
	.zero		1


	//   ....[49]....
        /*03dc*/ 	.word	0x00007f00
        /*03e0*/ 	.word	0x0000000e
        /*03e4*/ 	.word	0x00000048
        /*03e8*/ 	.short	0x010a
        /*03ea*/ 	.byte	0x3f
	.zero		1


	//   ....[50]....
        /*03ec*/ 	.word	0x00007fd0
        /*03f0*/ 	.word	0x00000007
        /*03f4*/ 	.word	0x00000000
        /*03f8*/ 	.short	0x010a
        /*03fa*/ 	.byte	0x3f
	.zero		1


	//   ....[51]....
        /*03fc*/ 	.word	0x00008020
        /*0400*/ 	.word	0x00000006
        /*0404*/ 	.word	0x00000000
        /*0408*/ 	.short	0x010a
        /*040a*/ 	.byte	0x3f
	.zero		1


	//   ....[52]....
        /*040c*/ 	.word	0x00008070
        /*0410*/ 	.word	0x00000007
        /*0414*/ 	.word	0x00000000
        /*0418*/ 	.short	0x010a
        /*041a*/ 	.byte	0x3f
	.zero		1


	//   ....[53]....
        /*041c*/ 	.word	0x000080c0
        /*0420*/ 	.word	0x00000006
        /*0424*/ 	.word	0x00000000
        /*0428*/ 	.short	0x010a
        /*042a*/ 	.byte	0x3f
	.zero		1


	//   ....[54]....
        /*042c*/ 	.word	0x00008110
        /*0430*/ 	.word	0x00000007
        /*0434*/ 	.word	0x00000000
        /*0438*/ 	.short	0x010a
        /*043a*/ 	.byte	0x3f
	.zero		1


	//   ....[55]....
        /*043c*/ 	.word	0x00008160
        /*0440*/ 	.word	0x00000006
        /*0444*/ 	.word	0x00000000
        /*0448*/ 	.short	0x010a
        /*044a*/ 	.byte	0x3f
	.zero		1


	//   ....[56]....
        /*044c*/ 	.word	0x000081b0
        /*0450*/ 	.word	0x00000007
        /*0454*/ 	.word	0x00000000
        /*0458*/ 	.short	0x010a
        /*045a*/ 	.byte	0x3f
	.zero		1


	//   ....[57]....
        /*045c*/ 	.word	0x00008200
        /*0460*/ 	.word	0x00000006
        /*0464*/ 	.word	0x00000000
        /*0468*/ 	.short	0x010a
        /*046a*/ 	.byte	0x3f
	.zero		1


	//----- nvinfo : EIATTR_NUM_MBARRIERS
	.align		4
.L_37:
        /*046c*/ 	.byte	0x03, 0x38
        /*046e*/ 	.short	0x0018


	//----- nvinfo : EIATTR_EXIT_INSTR_OFFSETS
	.align		4
        /*0470*/ 	.byte	0x04, 0x1c
        /*0472*/ 	.short	(.L_39 - .L_38)


	//   ....[0]....
.L_38:
        /*0474*/ 	.word	0x00001450


	//   ....[1]....
        /*0478*/ 	.word	0x000014b0


	//   ....[2]....
        /*047c*/ 	.word	0x00006a20


	//   ....[3]....
        /*0480*/ 	.word	0x00006a50


	//   ....[4]....
        /*0484*/ 	.word	0x00007d00


	//----- nvinfo : EIATTR_MAX_THREADS
	.align		4
.L_39:
        /*0488*/ 	.byte	0x04, 0x05
        /*048a*/ 	.short	(.L_41 - .L_40)
.L_40:
        /*048c*/ 	.word	0x00000180
        /*0490*/ 	.word	0x00000001
        /*0494*/ 	.word	0x00000001


	//----- nvinfo : EIATTR_CRS_STACK_SIZE
	.align		4
.L_41:
        /*0498*/ 	.byte	0x04, 0x1e
        /*049a*/ 	.short	(.L_43 - .L_42)
.L_42:
        /*049c*/ 	.word	0x00000000


	//----- nvinfo : EIATTR_CBANK_PARAM_SIZE
	.align		4
.L_43:
        /*04a0*/ 	.byte	0x03, 0x19
        /*04a2*/ 	.short	0x0470


	//----- nvinfo : EIATTR_PARAM_CBANK
	.align		4
        /*04a4*/ 	.byte	0x04, 0x0a
        /*04a6*/ 	.short	(.L_45 - .L_44)
	.align		4
.L_44:
        /*04a8*/ 	.word	index@(.nv.constant0._ZN7cutlass13device_kernelINS_4gemm6kernel13GemmUniversalIN4cute5tupleIJiiiiEEENS1_10collective13CollectiveMmaINS1_34MainloopSm90TmaGmmaWarpSpecializedILi9ENS5_IJNS4_1CILi1EEENSA_ILi2EEESB_EEENS1_32KernelTmaWarpSpecializedPingpongEEENS5_IJNSA_ILi64EEENSA_ILi128EEENSA_ILi32EEEEEENS_10tfloat32_tENS5_IJlSB_lEEESK_SL_NS4_8TiledMMAINS4_8MMA_AtomIJNS4_4SM904GMMA30MMA_64x128x8_F32TF32TF32_SS_TNILNSP_7ScaleInE1ELSR_1EEEEEENS4_6LayoutINS5_IJSB_SB_SB_EEENS5_IJNSA_ILi0EEESW_SW_EEEEENS5_IJNS4_10UnderscoreESZ_SZ_EEEEENS4_23SM90_TMA_LOAD_MULTICASTENS4_14ComposedLayoutINS4_7SwizzleILi3ELi4ELi3EEENS4_18smem_ptr_flag_bitsILi32EEENSU_INS5_IJNSA_ILi8EEESI_EEENS5_IJSI_SB_EEEEEEEvNS4_8identityENS4_13SM90_TMA_LOADES1C_vS1D_EENS_8epilogue10collective6detail29Sm90TmaWarpSpecializedAdapterINS1H_15DefaultEpilogueISK_SL_SL_NS1G_6thread17LinearCombinationISK_Li1EffLNS1L_9ScaleType4KindE0ELNS_15FloatRoundStyleE2ESK_EENS1_15EpilogueDefaultEEEEEvvEEEEvNT_6ParamsE)
        /*04ac*/ 	.short	0x0210
        /*04ae*/ 	.short	0x0470


	//----- nvinfo : EIATTR_SW_WAR
	.align		4
.L_45:
        /*04b0*/ 	.byte	0x04, 0x36
        /*04b2*/ 	.short	(.L_47 - .L_46)
.L_46:
        /*04b4*/ 	.word	0x00000008
.L_47:


//--------------------- .nv.callgraph             --------------------------
	.section	.nv.callgraph,"",@"SHT_CUDA_CALLGRAPH"
	.align	4
	.sectionentsize	8
	.align		4
        /*0000*/ 	.word	0x00000000
	.align		4
        /*0004*/ 	.word	0xffffffff
	.align		4
        /*0008*/ 	.word	index@(_ZN7cutlass13device_kernelINS_4gemm6kernel13GemmUniversalIN4cute5tupleIJiiiiEEENS1_10collective13CollectiveMmaINS1_34MainloopSm90TmaGmmaWarpSpecializedILi9ENS5_IJNS4_1CILi1EEENSA_ILi2EEESB_EEENS1_32KernelTmaWarpSpecializedPingpongEEENS5_IJNSA_ILi64EEENSA_ILi128EEENSA_ILi32EEEEEENS_10tfloat32_tENS5_IJlSB_lEEESK_SL_NS4_8TiledMMAINS4_8MMA_AtomIJNS4_4SM904GMMA30MMA_64x128x8_F32TF32TF32_SS_TNILNSP_7ScaleInE1ELSR_1EEEEEENS4_6LayoutINS5_IJSB_SB_SB_EEENS5_IJNSA_ILi0EEESW_SW_EEEEENS5_IJNS4_10UnderscoreESZ_SZ_EEEEENS4_23SM90_TMA_LOAD_MULTICASTENS4_14ComposedLayoutINS4_7SwizzleILi3ELi4ELi3EEENS4_18smem_ptr_flag_bitsILi32EEENSU_INS5_IJNSA_ILi8EEESI_EEENS5_IJSI_SB_EEEEEEEvNS4_8identityENS4_13SM90_TMA_LOADES1C_vS1D_EENS_8epilogue10collective6detail29Sm90TmaWarpSpecializedAdapterINS1H_15DefaultEpilogueISK_SL_SL_NS1G_6thread17LinearCombinationISK_Li1EffLNS1L_9ScaleType4KindE0ELNS_15FloatRoundStyleE2ESK_EENS1_15EpilogueDefaultEEEEEvvEEEEvNT_6ParamsE)
	.align		4
        /*000c*/ 	.word	index@(__assertfail)
	.align		4
        /*0010*/ 	.word	0x00000000
	.align		4
        /*0014*/ 	.word	0xfffffffe
	.align		4
        /*0018*/ 	.word	0x00000000
	.align		4
        /*001c*/ 	.word	0xfffffffd
	.align		4
        /*0020*/ 	.word	0x00000000
	.align		4
        /*0024*/ 	.word	0xfffffffc


//--------------------- .nv.constant4             --------------------------
	.section	.nv.constant4,"a",@progbits
	.align	8
	.align		8
.nv.constant4:
        /*0000*/ 	.dword	__assertfail
	.align		8
        /*0008*/ 	.dword	__unnamed_1
	.align		8
        /*0010*/ 	.dword	_ZN39_INTERNAL_9d2a2a63_4_k_cu_b7692010_58064cuda3std3__45__cpo5beginE
	.align		8
        /*0018*/ 	.dword	_ZN39_INTERNAL_9d2a2a63_4_k_cu_b7692010_58064cuda3std3__45__cpo3endE
	.align		8
        /*0020*/ 	.dword	_ZN39_INTERNAL_9d2a2a63_4_k_cu_b7692010_58064cuda3std3__45__cpo6cbeginE
	.align		8
        /*0028*/ 	.dword	_ZN39_INTERNAL_9d2a2a63_4_k_cu_b7692010_58064cuda3std3__45__cpo4cendE
	.align		8
        /*0030*/ 	.dword	_ZN39_INTERNAL_9d2a2a63_4_k_cu_b7692010_58064cuda3std3__441_GLOBAL__N__9d2a2a63_4_k_cu_b7692010_58066ignoreE
	.align		8
        /*0038*/ 	.dword	_ZN39_INTERNAL_9d2a2a63_4_k_cu_b7692010_58064cuda3std3__419piecewise_constructE
	.align		8
        /*0040*/ 	.dword	_ZN39_INTERNAL_9d2a2a63_4_k_cu_b7692010_58064cuda3std3__48in_placeE
	.align		8
        /*0048*/ 	.dword	_ZN39_INTERNAL_9d2a2a63_4_k_cu_b7692010_58064cuda3std6ranges3__45__cpo4swapE
	.align		8
        /*0050*/ 	.dword	_ZN39_INTERNAL_9d2a2a63_4_k_cu_b7692010_58064cuda3std6ranges3__45__cpo9iter_moveE
	.align		8
        /*0058*/ 	.dword	_ZN39_INTERNAL_9d2a2a63_4_k_cu_b7692010_58064cute7productE
	.align		8
        /*0060*/ 	.dword	_ZN39_INTERNAL_9d2a2a63_4_k_cu_b7692010_58064cute1_E
	.align		8
        /*0068*/ 	.dword	$str$22
	.align		8
        /*0070*/ 	.dword	$str$23


//--------------------- .text._ZN7cutlass13device_kernelINS_4gemm6kernel13GemmUniversalIN4cute5tupleIJiiiiEEENS1_10collective13CollectiveMmaINS1_34MainloopSm90TmaGmmaWarpSpecializedILi9ENS5_IJNS4_1CILi1EEENSA_ILi2EEESB_EEENS1_32KernelTmaWarpSpecializedPingpongEEENS5_IJNSA_ILi64EEENSA_ILi128EEENSA_ILi32EEEEEENS_10tfloat32_tENS5_IJlSB_lEEESK_SL_NS4_8TiledMMAINS4_8MMA_AtomIJNS4_4SM904GMMA30MMA_64x128x8_F32TF32TF32_SS_TNILNSP_7ScaleInE1ELSR_1EEEEEENS4_6LayoutINS5_IJSB_SB_SB_EEENS5_IJNSA_ILi0EEESW_SW_EEEEENS5_IJNS4_10UnderscoreESZ_SZ_EEEEENS4_23SM90_TMA_LOAD_MULTICASTENS4_14ComposedLayoutINS4_7SwizzleILi3ELi4ELi3EEENS4_18smem_ptr_flag_bitsILi32EEENSU_INS5_IJNSA_ILi8EEESI_EEENS5_IJSI_SB_EEEEEEEvNS4_8identityENS4_13SM90_TMA_LOADES1C_vS1D_EENS_8epilogue10collective6detail29Sm90TmaWarpSpecializedAdapterINS1H_15DefaultEpilogueISK_SL_SL_NS1G_6thread17LinearCombinationISK_Li1EffLNS1L_9ScaleType4KindE0ELNS_15FloatRoundStyleE2ESK_EENS1_15EpilogueDefaultEEEEEvvEEEEvNT_6ParamsE --------------------------
	.section	.text._ZN7cutlass13device_kernelINS_4gemm6kernel13GemmUniversalIN4cute5tupleIJiiiiEEENS1_10collective13CollectiveMmaINS1_34MainloopSm90TmaGmmaWarpSpecializedILi9ENS5_IJNS4_1CILi1EEENSA_ILi2EEESB_EEENS1_32KernelTmaWarpSpecializedPingpongEEENS5_IJNSA_ILi64EEENSA_ILi128EEENSA_ILi32EEEEEENS_10tfloat32_tENS5_IJlSB_lEEESK_SL_NS4_8TiledMMAINS4_8MMA_AtomIJNS4_4SM904GMMA30MMA_64x128x8_F32TF32TF32_SS_TNILNSP_7ScaleInE1ELSR_1EEEEEENS4_6LayoutINS5_IJSB_SB_SB_EEENS5_IJNSA_ILi0EEESW_SW_EEEEENS5_IJNS4_10UnderscoreESZ_SZ_EEEEENS4_23SM90_TMA_LOAD_MULTICASTENS4_14ComposedLayoutINS4_7SwizzleILi3ELi4ELi3EEENS4_18smem_ptr_flag_bitsILi32EEENSU_INS5_IJNSA_ILi8EEESI_EEENS5_IJSI_SB_EEEEEEEvNS4_8identityENS4_13SM90_TMA_LOADES1C_vS1D_EENS_8epilogue10collective6detail29Sm90TmaWarpSpecializedAdapterINS1H_15DefaultEpilogueISK_SL_SL_NS1G_6thread17LinearCombinationISK_Li1EffLNS1L_9ScaleType4KindE0ELNS_15FloatRoundStyleE2ESK_EENS1_15EpilogueDefaultEEEEEvvEEEEvNT_6ParamsE,"ax",@progbits
	.align	128
.text._ZN7cutlass13device_kernelINS_4gemm6kernel13GemmUniversalIN4cute5tupleIJiiiiEEENS1_10collective13CollectiveMmaINS1_34MainloopSm90TmaGmmaWarpSpecializedILi9ENS5_IJNS4_1CILi1EEENSA_ILi2EEESB_EEENS1_32KernelTmaWarpSpecializedPingpongEEENS5_IJNSA_ILi64EEENSA_ILi128EEENSA_ILi32EEEEEENS_10tfloat32_tENS5_IJlSB_lEEESK_SL_NS4_8TiledMMAINS4_8MMA_AtomIJNS4_4SM904GMMA30MMA_64x128x8_F32TF32TF32_SS_TNILNSP_7ScaleInE1ELSR_1EEEEEENS4_6LayoutINS5_IJSB_SB_SB_EEENS5_IJNSA_ILi0EEESW_SW_EEEEENS5_IJNS4_10UnderscoreESZ_SZ_EEEEENS4_23SM90_TMA_LOAD_MULTICASTENS4_14ComposedLayoutINS4_7SwizzleILi3ELi4ELi3EEENS4_18smem_ptr_flag_bitsILi32EEENSU_INS5_IJNSA_ILi8EEESI_EEENS5_IJSI_SB_EEEEEEEvNS4_8identityENS4_13SM90_TMA_LOADES1C_vS1D_EENS_8epilogue10collective6detail29Sm90TmaWarpSpecializedAdapterINS1H_15DefaultEpilogueISK_SL_SL_NS1G_6thread17LinearCombinationISK_Li1EffLNS1L_9ScaleType4KindE0ELNS_15FloatRoundStyleE2ESK_EENS1_15EpilogueDefaultEEEEEvvEEEEvNT_6ParamsE:
        .type           _ZN7cutlass13device_kernelINS_4gemm6kernel13GemmUniversalIN4cute5tupleIJiiiiEEENS1_10collective13CollectiveMmaINS1_34MainloopSm90TmaGmmaWarpSpecializedILi9ENS5_IJNS4_1CILi1EEENSA_ILi2EEESB_EEENS1_32KernelTmaWarpSpecializedPingpongEEENS5_IJNSA_ILi64EEENSA_ILi128EEENSA_ILi32EEEEEENS_10tfloat32_tENS5_IJlSB_lEEESK_SL_NS4_8TiledMMAINS4_8MMA_AtomIJNS4_4SM904GMMA30MMA_64x128x8_F32TF32TF32_SS_TNILNSP_7ScaleInE1ELSR_1EEEEEENS4_6LayoutINS5_IJSB_SB_SB_EEENS5_IJNSA_ILi0EEESW_SW_EEEEENS5_IJNS4_10UnderscoreESZ_SZ_EEEEENS4_23SM90_TMA_LOAD_MULTICASTENS4_14ComposedLayoutINS4_7SwizzleILi3ELi4ELi3EEENS4_18smem_ptr_flag_bitsILi32EEENSU_INS5_IJNSA_ILi8EEESI_EEENS5_IJSI_SB_EEEEEEEvNS4_8identityENS4_13SM90_TMA_LOADES1C_vS1D_EENS_8epilogue10collective6detail29Sm90TmaWarpSpecializedAdapterINS1H_15DefaultEpilogueISK_SL_SL_NS1G_6thread17LinearCombinationISK_Li1EffLNS1L_9ScaleType4KindE0ELNS_15FloatRoundStyleE2ESK_EENS1_15EpilogueDefaultEEEEEvvEEEEvNT_6ParamsE,@function
        .size           _ZN7cutlass13device_kernelINS_4gemm6kernel13GemmUniversalIN4cute5tupleIJiiiiEEENS1_10collective13CollectiveMmaINS1_34MainloopSm90TmaGmmaWarpSpecializedILi9ENS5_IJNS4_1CILi1EEENSA_ILi2EEESB_EEENS1_32KernelTmaWarpSpecializedPingpongEEENS5_IJNSA_ILi64EEENSA_ILi128EEENSA_ILi32EEEEEENS_10tfloat32_tENS5_IJlSB_lEEESK_SL_NS4_8TiledMMAINS4_8MMA_AtomIJNS4_4SM904GMMA30MMA_64x128x8_F32TF32TF32_SS_TNILNSP_7ScaleInE1ELSR_1EEEEEENS4_6LayoutINS5_IJSB_SB_SB_EEENS5_IJNSA_ILi0EEESW_SW_EEEEENS5_IJNS4_10UnderscoreESZ_SZ_EEEEENS4_23SM90_TMA_LOAD_MULTICASTENS4_14ComposedLayoutINS4_7SwizzleILi3ELi4ELi3EEENS4_18smem_ptr_flag_bitsILi32EEENSU_INS5_IJNSA_ILi8EEESI_EEENS5_IJSI_SB_EEEEEEEvNS4_8identityENS4_13SM90_TMA_LOADES1C_vS1D_EENS_8epilogue10collective6detail29Sm90TmaWarpSpecializedAdapterINS1H_15DefaultEpilogueISK_SL_SL_NS1G_6thread17LinearCombinationISK_Li1EffLNS1L_9ScaleType4KindE0ELNS_15FloatRoundStyleE2ESK_EENS1_15EpilogueDefaultEEEEEvvEEEEvNT_6ParamsE,(.L_x_212 - _ZN7cutlass13device_kernelINS_4gemm6kernel13GemmUniversalIN4cute5tupleIJiiiiEEENS1_10collective13CollectiveMmaINS1_34MainloopSm90TmaGmmaWarpSpecializedILi9ENS5_IJNS4_1CILi1EEENSA_ILi2EEESB_EEENS1_32KernelTmaWarpSpecializedPingpongEEENS5_IJNSA_ILi64EEENSA_ILi128EEENSA_ILi32EEEEEENS_10tfloat32_tENS5_IJlSB_lEEESK_SL_NS4_8TiledMMAINS4_8MMA_AtomIJNS4_4SM904GMMA30MMA_64x128x8_F32TF32TF32_SS_TNILNSP_7ScaleInE1ELSR_1EEEEEENS4_6LayoutINS5_IJSB_SB_SB_EEENS5_IJNSA_ILi0EEESW_SW_EEEEENS5_IJNS4_10UnderscoreESZ_SZ_EEEEENS4_23SM90_TMA_LOAD_MULTICASTENS4_14ComposedLayoutINS4_7SwizzleILi3ELi4ELi3EEENS4_18smem_ptr_flag_bitsILi32EEENSU_INS5_IJNSA_ILi8EEESI_EEENS5_IJSI_SB_EEEEEEEvNS4_8identityENS4_13SM90_TMA_LOADES1C_vS1D_EENS_8epilogue10collective6detail29Sm90TmaWarpSpecializedAdapterINS1H_15DefaultEpilogueISK_SL_SL_NS1G_6thread17LinearCombinationISK_Li1EffLNS1L_9ScaleType4KindE0ELNS_15FloatRoundStyleE2ESK_EENS1_15EpilogueDefaultEEEEEvvEEEEvNT_6ParamsE)
        .other          _ZN7cutlass13device_kernelINS_4gemm6kernel13GemmUniversalIN4cute5tupleIJiiiiEEENS1_10collective13CollectiveMmaINS1_34MainloopSm90TmaGmmaWarpSpecializedILi9ENS5_IJNS4_1CILi1EEENSA_ILi2EEESB_EEENS1_32KernelTmaWarpSpecializedPingpongEEENS5_IJNSA_ILi64EEENSA_ILi128EEENSA_ILi32EEEEEENS_10tfloat32_tENS5_IJlSB_lEEESK_SL_NS4_8TiledMMAINS4_8MMA_AtomIJNS4_4SM904GMMA30MMA_64x128x8_F32TF32TF32_SS_TNILNSP_7ScaleInE1ELSR_1EEEEEENS4_6LayoutINS5_IJSB_SB_SB_EEENS5_IJNSA_ILi0EEESW_SW_EEEEENS5_IJNS4_10UnderscoreESZ_SZ_EEEEENS4_23SM90_TMA_LOAD_MULTICASTENS4_14ComposedLayoutINS4_7SwizzleILi3ELi4ELi3EEENS4_18smem_ptr_flag_bitsILi32EEENSU_INS5_IJNSA_ILi8EEESI_EEENS5_IJSI_SB_EEEEEEEvNS4_8identityENS4_13SM90_TMA_LOADES1C_vS1D_EENS_8epilogue10collective6detail29Sm90TmaWarpSpecializedAdapterINS1H_15DefaultEpilogueISK_SL_SL_NS1G_6thread17LinearCombinationISK_Li1EffLNS1L_9ScaleType4KindE0ELNS_15FloatRoundStyleE2ESK_EENS1_15EpilogueDefaultEEEEEvvEEEEvNT_6ParamsE,@"STO_CUDA_ENTRY STV_DEFAULT"
_ZN7cutlass13device_kernelINS_4gemm6kernel13GemmUniversalIN4cute5tupleIJiiiiEEENS1_10collective13CollectiveMmaINS1_34MainloopSm90TmaGmmaWarpSpecializedILi9ENS5_IJNS4_1CILi1EEENSA_ILi2EEESB_EEENS1_32KernelTmaWarpSpecializedPingpongEEENS5_IJNSA_ILi64EEENSA_ILi128EEENSA_ILi32EEEEEENS_10tfloat32_tENS5_IJlSB_lEEESK_SL_NS4_8TiledMMAINS4_8MMA_AtomIJNS4_4SM904GMMA30MMA_64x128x8_F32TF32TF32_SS_TNILNSP_7ScaleInE1ELSR_1EEEEEENS4_6LayoutINS5_IJSB_SB_SB_EEENS5_IJNSA_ILi0EEESW_SW_EEEEENS5_IJNS4_10UnderscoreESZ_SZ_EEEEENS4_23SM90_TMA_LOAD_MULTICASTENS4_14ComposedLayoutINS4_7SwizzleILi3ELi4ELi3EEENS4_18smem_ptr_flag_bitsILi32EEENSU_INS5_IJNSA_ILi8EEESI_EEENS5_IJSI_SB_EEEEEEEvNS4_8identityENS4_13SM90_TMA_LOADES1C_vS1D_EENS_8epilogue10collective6detail29Sm90TmaWarpSpecializedAdapterINS1H_15DefaultEpilogueISK_SL_SL_NS1G_6thread17LinearCombinationISK_Li1EffLNS1L_9ScaleType4KindE0ELNS_15FloatRoundStyleE2ESK_EENS1_15EpilogueDefaultEEEEEvvEEEEvNT_6ParamsE:
[----:B------:R-:W0:Y:S02]  /*0000*/  LDC R1, c[0x0][0x28] ;  /* 0x00000a00ff017b82 */ /* 0x000e240000000800 */
[----:B0-----:R-:W-:Y:S01]  /*0010*/  VIADD R1, R1, 0xfffffff8 ;  /* 0xfffffff801017836 */ /* 0x001fe20000000000 */
[----:B------:R-:W0:Y:S01]  /*0020*/  S2R R4, SR_TID.X ;  /* 0x0000000000047919 */ /* 0x000e220000002100 */
[----:B------:R-:W-:Y:S01]  /*0030*/  ELECT P0, URZ, PT ;  /* 0x00000000003f782f */ /* 0x000fe20003800000 */
[----:B------:R-:W-:Y:S01]  /*0040*/  BSSY B0, `(.L_x_0) ;  /* 0x000000f000007945 */ /* 0x000fe20003800000 */
[--C-:B0-----:R-:W-:Y:S02]  /*0050*/  SHF.R.U32.HI R0, RZ, 0x5, R4.reuse ;  /* 0x00000005ff007819 */ /* 0x101fe40000011604 */
[----:B------:R-:W-:-:S03]  /*0060*/  SHF.R.U32.HI R7, RZ, 0x7, R4 ;  /* 0x00000007ff077819 */ /* 0x000fc60000011604 */
[----:B------:R-:W0:Y:S04]  /*0070*/  SHFL.IDX PT, R2, R0, RZ, 0x1f ;  /* 0x00001fff00027589 */ /* 0x000e2800000e0000 */
[----:B------:R1:W2:Y:S01]  /*0080*/  SHFL.IDX PT, R8, R7, RZ, 0x1f ;  /* 0x00001fff07087589 */ /* 0x0002a200000e0000 */
[----:B0-----:R-:W-:-:S13]  /*0090*/  ISETP.NE.OR P0, PT, R2, RZ, !P0 ;  /* 0x000000ff0200720c */ /* 0x001fda0004705670 */
[----:B-12---:R-:W-:Y:S05]  /*00a0*/  @P0 BRA `(.L_x_1) ;  /* 0x0000000000200947 */ /* 0x006fea0003800000 */
[----:B------:R-:W-:Y:S02]  /*00b0*/  ULDC.64 UR4, c[0x0][0x198] ;  /* 0x0000660000047ab9 */ /* 0x000fe40000000a00 */
[----:B------:R-:W-:Y:S02]  /*00c0*/  UIADD3 UR6, UP0, UR4, 0xf0, URZ ;  /* 0x000000f004067890 */ /* 0x000fe4000ff1e03f */
[----:B------:R-:W-:Y:S02]  /*00d0*/  UIADD3 UR4, UP1, UR4, 0x1f0, URZ ;  /* 0x000001f004047890 */ /* 0x000fe4000ff3e03f */
[----:B------:R-:W-:Y:S02]  /*00e0*/  UIADD3.X UR7, URZ, UR5, URZ, UP0, !UPT ;  /* 0x000000053f077290 */ /* 0x000fe400087fe43f */
[----:B------:R-:W-:-:S07]  /*00f0*/  UIADD3.X UR5, URZ, UR5, URZ, UP1, !UPT ;  /* 0x000000053f057290 */ /* 0x000fce0008ffe43f */
[----:B------:R0:W-:Y:S02]  /*0100*/  UTMACCTL.PF [UR6] ;  /* 0x00000000060079b9 */ /* 0x0001e40008040000 */
[----:B------:R0:W-:Y:S02]  /*0110*/  UTMACCTL.PF [UR4] ;  /* 0x00000000040079b9 */ /* 0x0001e40008040000 */
[----:B0-----:R-:W-:Y:S01]  /*0120*/  NOP ;  /* 0x0000000000007918 */ /* 0x001fe20000000000 */
.L_x_1:
[----:B------:R-:W-:Y:S05]  /*0130*/  BSYNC B0 ;  /* 0x0000000000007941 */ /* 0x000fea0003800000 */
.L_x_0:
[----:B------:R-:W0:Y:S01]  /*0140*/  SHFL.IDX PT, R9, R0, RZ, 0x1f ;  /* 0x00001fff00097589 */ /* 0x000e2200000e0000 */
[----:B------:R-:W-:Y:S02]  /*0150*/  SHF.R.S32.HI R3, RZ, 0x1f, R4 ;  /* 0x0000001fff037819 */ /* 0x000fe40000011404 */
[----:B0-----:R-:W-:-:S13]  /*0160*/  ISETP.NE.AND P0, PT, R9, RZ, PT ;  /* 0x000000ff0900720c */ /* 0x001fda0003f05270 */
[----:B------:R-:W-:Y:S05]  /*0170*/  @P0 BRA `(.L_x_2) ;  /* 0x00000000008c0947 */ /* 0x000fea0003800000 */
[----:B------:R-:W-:Y:S01]  /*0180*/  ELECT P0, URZ, PT ;  /* 0x00000000003f782f */ /* 0x000fe20003800000 */
[----:B------:R-:W-:-:S12]  /*0190*/  BSSY B0, `(.L_x_2) ;  /* 0x0000021000007945 */ /* 0x000fd80003800000 */
[----:B------:R-:W-:Y:S05]  /*01a0*/  @!P0 BRA `(.L_x_3) ;  /* 0x00000000007c8947 */ /* 0x000fea0003800000 */
[----:B------:R-:W0:Y:S01]  /*01b0*/  S2UR UR8, SR_CgaCtaId ;  /* 0x00000000000879c3 */ /* 0x000e220000008800 */
[----:B------:R-:W-:Y:S01]  /*01c0*/  UMOV UR4, 0x400 ;  /* 0x0000040000047882 */ /* 0x000fe20000000000 */
[----:B------:R-:W-:Y:S01]  /*01d0*/  UMOV UR5, 0x1 ;  /* 0x0000000100057882 */ /* 0x000fe20000000000 */
[----:B------:R-:W-:Y:S02]  /*01e0*/  UMOV UR6, 0x2 ;  /* 0x0000000200067882 */ /* 0x000fe40000000000 */
[----:B------:R-:W-:-:S04]  /*01f0*/  UIADD3 UR6, -UR6, 0x100000, URZ ;  /* 0x0010000006067890 */ /* 0x000fc8000fffe13f */
[----:B------:R-:W-:Y:S02]  /*0200*/  USHF.L.U32 UR7, UR6, 0xb, URZ ;  /* 0x0000000b06077899 */ /* 0x000fe4000800063f */
[----:B------:R-:W-:Y:S02]  /*0210*/  USHF.L.U32 UR6, UR6, 0x1, URZ ;  /* 0x0000000106067899 */ /* 0x000fe4000800063f */
[----:B0-----:R-:W-:Y:S02]  /*0220*/  ULEA UR8, UR8, UR4, 0x18 ;  /* 0x0000000408087291 */ /* 0x001fe4000f8ec03f */
[----:B------:R-:W-:-:S04]  /*0230*/  UIADD3 UR4, -UR5, 0x100000, URZ ;  /* 0x0010000005047890 */ /* 0x000fc8000fffe13f */
[----:B------:R-:W-:Y:S02]  /*0240*/  USHF.L.U32 UR5, UR4, 0xb, URZ ;  /* 0x0000000b04057899 */ /* 0x000fe4000800063f */
[----:B------:R-:W-:Y:S01]  /*0250*/  USHF.L.U32 UR4, UR4, 0x1, URZ ;  /* 0x0000000104047899 */ /* 0x000fe2000800063f */
[----:B------:R-:W0:Y:S11]  /*0260*/  FENCE.VIEW.ASYNC.S ;  /* 0x00000000000073c6 */ /* 0x000e360000000000 */
[----:B0-----:R0:W1:Y:S01]  /*0270*/  SYNCS.EXCH.64 URZ, [UR8], UR4 ;  /* 0x00000004083f75b2 */ /* 0x0010620008000100 */
[----:B------:R0:W2:Y:S01]  /*0280*/  SYNCS.EXCH.64 URZ, [UR8+0x48], UR6 ;  /* 0x00004806083f75b2 */ /* 0x0000a20008000100 */
[----:B------:R0:W3:Y:S01]  /*0290*/  SYNCS.EXCH.64 URZ, [UR8+0x8], UR4 ;  /* 0x00000804083f75b2 */ /* 0x0000e20008000100 */
[----:B------:R0:W4:Y:S01]  /*02a0*/  SYNCS.EXCH.64 URZ, [UR8+0x50], UR6 ;  /* 0x00005006083f75b2 */ /* 0x0001220008000100 */
[----:B------:R0:W0:Y:S01]  /*02b0*/  SYNCS.EXCH.64 URZ, [UR8+0x10], UR4 ;  /* 0x00001004083f75b2 */ /* 0x0000220008000100 */
        /* <DEDUP_REMOVED lines=13> */
[----:B------:R-:W-:Y:S01]  /*0390*/  NOP ;  /* 0x0000000000007918 */ /* 0x000fe20000000000 */
.L_x_3:
[----:B0-----:R-:W-:Y:S05]  /*03a0*/  BSYNC B0 ;  /* 0x0000000000007941 */ /* 0x001fea0003800000 */
.L_x_2:
[----:B------:R-:W0:Y:S01]  /*03b0*/  SHFL.IDX PT, R12, R0, RZ, 0x1f ;  /* 0x00001fff000c7589 */ /* 0x000e2200000e0000 */
[----:B------:R-:W-:Y:S01]  /*03c0*/  LEA.HI R3, R3, R4, RZ, 0x7 ;  /* 0x0000000403037211 */ /* 0x000fe200078f38ff */
[----:B------:R-:W5:Y:S01]  /*03d0*/  S2UR UR12, SR_CTAID.X ;  /* 0x00000000000c79c3 */ /* 0x000f620000002500 */
[----:B------:R-:W-:Y:S01]  /*03e0*/  ELECT P0, URZ, PT ;  /* 0x00000000003f782f */ /* 0x000fe20003800000 */
[----:B------:R1:W2:Y:S01]  /*03f0*/  SHFL.IDX PT, R11, R0, RZ, 0x1f ;  /* 0x00001fff000b7589 */ /* 0x0002a200000e0000 */
[----:B------:R-:W-:Y:S02]  /*0400*/  LOP3.LUT R3, R3, 0xffffff80, RZ, 0xc0, !PT ;  /* 0xffffff8003037812 */ /* 0x000fe400078ec0ff */
[----:B------:R-:W-:Y:S01]  /*0410*/  ELECT P1, URZ, PT ;  /* 0x00000000003f782f */ /* 0x000fe20003820000 */
[----:B------:R-:W-:Y:S01]  /*0420*/  NOP ;  /* 0x0000000000007918 */ /* 0x000fe20000000000 */
[----:B------:R-:W3:Y:S01]  /*0430*/  S2R R6, SR_CTAID.Y ;  /* 0x0000000000067919 */ /* 0x000ee20000002600 */
[----:B------:R-:W-:Y:S01]  /*0440*/  ULDC UR4, c[0x0][0x150] ;  /* 0x0000540000047ab9 */ /* 0x000fe20000000800 */
[----:B------:R-:W-:Y:S01]  /*0450*/  IMAD.IADD R5, R4, 0x1, -R3 ;  /* 0x0000000104057824 */ /* 0x000fe200078e0a03 */
[----:B------:R-:W4:Y:S01]  /*0460*/  LDC R25, c[0x0][0x148] ;  /* 0x00005200ff197b82 */ /* 0x000f220000000800 */
[----:B-1----:R-:W-:Y:S01]  /*0470*/  SHF.R.S32.HI R0, RZ, 0x1f, R9 ;  /* 0x0000001fff007819 */ /* 0x002fe20000011409 */
[----:B------:R-:W1:Y:S01]  /*0480*/  SHFL.IDX PT, R15, R7, RZ, 0x1f ;  /* 0x00001fff070f7589 */ /* 0x000e6200000e0000 */
[----:B------:R-:W-:Y:S01]  /*0490*/  UMOV UR11, 0x80 ;  /* 0x00000080000b7882 */ /* 0x000fe20000000000 */
[----:B------:R-:W-:Y:S01]  /*04a0*/  SHF.R.S32.HI R20, RZ, 0x1f, R5 ;  /* 0x0000001fff147819 */ /* 0x000fe20000011405 */
[----:B------:R-:W-:Y:S01]  /*04b0*/  NOP ;  /* 0x0000000000007918 */ /* 0x000fe20000000000 */
[----:B------:R-:W-:Y:S01]  /*04c0*/  LEA.HI R0, R0, R9, RZ, 0x2 ;  /* 0x0000000900007211 */ /* 0x000fe200078f10ff */
[----:B------:R-:W-:Y:S01]  /*04d0*/  VIADD R35, R8, 0xffffffff ;  /* 0xffffffff08237836 */ /* 0x000fe20000000000 */
[----:B------:R-:W-:Y:S01]  /*04e0*/  LEA.HI R3, R20, R5, RZ, 0x3 ;  /* 0x0000000514037211 */ /* 0x000fe200078f18ff */
[----:B------:R-:W1:Y:S01]  /*04f0*/  LDC R13, c[0x0][0x140] ;  /* 0x00005000ff0d7b82 */ /* 0x000e620000000800 */
[----:B------:R-:W-:-:S02]  /*0500*/  LOP3.LUT R0, R0, 0x3ffffffc, RZ, 0xc0, !PT ;  /* 0x3ffffffc00007812 */ /* 0x000fc400078ec0ff */
[--C-:B------:R-:W-:Y:S02]  /*0510*/  SHF.R.S32.HI R10, RZ, 0x3, R3.reuse ;  /* 0x00000003ff0a7819 */ /* 0x100fe40000011403 */
[----:B------:R-:W-:Y:S01]  /*0520*/  SHF.R.S32.HI R3, RZ, 0x1f, R3 ;  /* 0x0000001fff037819 */ /* 0x000fe20000011403 */
[----:B------:R-:W-:Y:S01]  /*0530*/  IMAD.IADD R0, R9, 0x1, -R0 ;  /* 0x0000000109007824 */ /* 0x000fe200078e0a00 */
[----:B0-----:R-:W-:Y:S02]  /*0540*/  ISETP.NE.OR P0, PT, R12, RZ, !P0 ;  /* 0x000000ff0c00720c */ /* 0x001fe40004705670 */
[----:B------:R-:W-:Y:S01]  /*0550*/  LEA.HI R3, R3, R10, RZ, 0x2 ;  /* 0x0000000a03037211 */ /* 0x000fe200078f10ff */
[----:B------:R-:W0:Y:S01]  /*0560*/  LDC R12, c[0x0][0x144] ;  /* 0x00005100ff0c7b82 */ /* 0x000e220000000800 */
[----:B--2---:R-:W-:Y:S02]  /*0570*/  ISETP.NE.OR P1, PT, R11, RZ, !P1 ;  /* 0x000000ff0b00720c */ /* 0x004fe40004f25670 */
[----:B------:R-:W-:-:S02]  /*0580*/  LOP3.LUT R11, R3, 0xfffffffc, RZ, 0xc0, !PT ;  /* 0xfffffffc030b7812 */ /* 0x000fc400078ec0ff */
[----:B------:R-:W-:Y:S02]  /*0590*/  SHF.R.S32.HI R3, RZ, 0x1f, R2 ;  /* 0x0000001fff037819 */ /* 0x000fe40000011402 */
[----:B------:R-:W-:Y:S01]  /*05a0*/  ISETP.GE.U32.AND P5, PT, R35, 0x2, PT ;  /* 0x000000022300780c */ /* 0x000fe20003fa6070 */
[----:B------:R-:W-:Y:S01]  /*05b0*/  IMAD.IADD R11, R10, 0x1, -R11 ;  /* 0x000000010a0b7824 */ /* 0x000fe200078e0a0b */
[----:B-----5:R-:W-:Y:S01]  /*05c0*/  I2FP.F32.U32 R10, UR12 ;  /* 0x0000000c000a7c45 */ /* 0x020fe20008201000 */
[----:B------:R-:W-:Y:S01]  /*05d0*/  VOTEU.ALL UP0, P0 ;  /* 0x00000000003f7886 */ /* 0x000fe20000000000 */
[----:B---3--:R-:W-:Y:S01]  /*05e0*/  I2FP.F32.U32 R9, R6 ;  /* 0x0000000600097245 */ /* 0x008fe20000201000 */
[----:B------:R-:W-:Y:S01]  /*05f0*/  IMAD R0, R0, 0x4, R11 ;  /* 0x0000000400007824 */ /* 0x000fe200078e020b */
[----:B------:R-:W-:Y:S01]  /*0600*/  LEA.HI R3, R3, R2, RZ, 0x2 ;  /* 0x0000000203037211 */ /* 0x000fe200078f10ff */
[----:B------:R-:W-:Y:S01]  /*0610*/  VOTEU.ALL UP1, P1 ;  /* 0x00000000003f7886 */ /* 0x000fe20000820000 */
[----:B------:R-:W-:Y:S01]  /*0620*/  FMUL R10, R10, UR4 ;  /* 0x000000040a0a7c20 */ /* 0x000fe20008400000 */
[----:B------:R-:W2:Y:S01]  /*0630*/  @!UP0 S2UR UR7, SR_CgaCtaId ;  /* 0x00000000000789c3 */ /* 0x000ea20000008800 */
[----:B------:R-:W-:Y:S01]  /*0640*/  ULDC UR4, c[0x0][0x154] ;  /* 0x0000550000047ab9 */ /* 0x000fe20000000800 */
[----:B------:R-:W-:Y:S01]  /*0650*/  LOP3.LUT R3, R3, 0xfffffffc, RZ, 0xc0, !PT ;  /* 0xfffffffc03037812 */ /* 0x000fe200078ec0ff */
[----:B------:R-:W-:Y:S01]  /*0660*/  FMUL R9, R9, UR4 ;  /* 0x0000000409097c20 */ /* 0x000fe20008400000 */
[----:B------:R-:W-:Y:S01]  /*0670*/  UMOV UR4, 0x20 ;  /* 0x0000002000047882 */ /* 0x000fe20000000000 */
[----:B------:R-:W3:Y:S01]  /*0680*/  F2I.U32.TRUNC.NTZ R10, R10 ;  /* 0x0000000a000a7305 */ /* 0x000ee2000020f000 */
[----:B------:R-:W-:Y:S01]  /*0690*/  @!UP0 UMOV UR6, 0x400 ;  /* 0x0000040000068882 */ /* 0x000fe20000000000 */
[----:B------:R-:W-:Y:S01]  /*06a0*/  IMAD.IADD R14, R2, 0x1, -R3 ;  /* 0x00000001020e7824 */ /* 0x000fe200078e0a03 */
[----:B------:R-:W5:Y:S01]  /*06b0*/  @!UP1 S2UR UR10, SR_CgaCtaId ;  /* 0x00000000000a99c3 */ /* 0x000f620000008800 */
[----:B------:R-:W-:Y:S01]  /*06c0*/  IMAD.SHL.U32 R3, R0, 0x4, RZ ;  /* 0x0000000400037824 */ /* 0x000fe200078e00ff */
[----:B------:R-:W-:-:S04]  /*06d0*/  @!UP0 UIADD3 UR4, -UR4, 0x100000, URZ ;  /* 0x0010000004048890 */ /* 0x000fc8000fffe13f */
[----:B------:R-:W-:Y:S02]  /*06e0*/  @!UP0 USHF.L.U32 UR5, UR4, 0xb, URZ ;  /* 0x0000000b04058899 */ /* 0x000fe4000800063f */
[----:B------:R-:W-:Y:S01]  /*06f0*/  @!UP0 USHF.L.U32 UR4, UR4, 0x1, URZ ;  /* 0x0000000104048899 */ /* 0x000fe2000800063f */
[----:B-1----:R-:W-:Y:S01]  /*0700*/  ISETP.EQ.U32.AND P3, PT, R13, 0x1, PT ;  /* 0x000000010d00780c */ /* 0x002fe20003f62070 */
[----:B------:R-:W-:Y:S01]  /*0710*/  @!UP1 UMOV UR9, 0x400 ;  /* 0x0000040000099882 */ /* 0x000fe20000000000 */
[----:B------:R-:W1:Y:S01]  /*0720*/  F2I.U32.TRUNC.NTZ R9, R9 ;  /* 0x0000000900097305 */ /* 0x000e62000020f000 */
[----:B------:R-:W-:Y:S01]  /*0730*/  LOP3.LUT R88, R0, 0xc, R3, 0x78, !PT ;  /* 0x0000000c00587812 */ /* 0x000fe200078e7803 */
[----:B------:R-:W-:Y:S01]  /*0740*/  VOTEU.ALL UP2, P1 ;  /* 0x00000000003f7886 */ /* 0x000fe20000840000 */
[----:B------:R-:W-:Y:S01]  /*0750*/  VOTEU.ALL UP3, P1 ;  /* 0x00000000003f7886 */ /* 0x000fe20000860000 */
[----:B------:R-:W-:Y:S01]  /*0760*/  VOTEU.ALL UP4, P1 ;  /* 0x00000000003f7886 */ /* 0x000fe20000880000 */
[----:B------:R-:W-:Y:S01]  /*0770*/  VOTEU.ALL UP5, P1 ;  /* 0x00000000003f7886 */ /* 0x000fe200008a0000 */
[----:B------:R-:W-:Y:S01]  /*0780*/  ISETP.NE.AND P1, PT, R14, 0x3, PT ;  /* 0x000000030e00780c */ /* 0x000fe20003f25270 */
[----:B---3--:R-:W-:Y:S01]  /*0790*/  IMAD.MOV R21, RZ, RZ, -R10 ;  /* 0x000000ffff157224 */ /* 0x008fe200078e0a0a */
[----:B------:R-:W-:-:S02]  /*07a0*/  R2UR UR43, R15 ;  /* 0x000000000f2b72ca */ /* 0x000fc400000e0000 */
[----:B------:R-:W-:Y:S01]  /*07b0*/  ISETP.EQ.OR P1, PT, R14, RZ, !P1 ;  /* 0x000000ff0e00720c */ /* 0x000fe20004f22670 */
[----:B--2---:R-:W-:Y:S01]  /*07c0*/  @!UP0 ULEA UR8, UR7, UR6, 0x18 ;  /* 0x0000000607088291 */ /* 0x004fe2000f8ec03f */
[----:B0-----:R-:W-:Y:S01]  /*07d0*/  IMAD R21, R12, R21, UR12 ;  /* 0x0000000c0c157e24 */ /* 0x001fe2000f8e0215 */
[----:B------:R-:W-:-:S04]  /*07e0*/  @!UP1 UIADD3 UR6, -UR11, 0x100000, URZ ;  /* 0x001000000b069890 */ /* 0x000fc8000fffe13f */
[----:B------:R-:W-:Y:S02]  /*07f0*/  @!UP1 USHF.L.U32 UR7, UR6, 0xb, URZ ;  /* 0x0000000b06079899 */ /* 0x000fe4000800063f */
[----:B------:R-:W-:Y:S01]  /*0800*/  @!UP1 USHF.L.U32 UR6, UR6, 0x1, URZ ;  /* 0x0000000106069899 */ /* 0x000fe2000800063f */
[C---:B------:R-:W-:Y:S01]  /*0810*/  ISETP.EQ.AND P1, PT, R8.reuse, RZ, P1 ;  /* 0x000000ff0800720c */ /* 0x040fe20000f22270 */
[----:B-1----:R-:W-:Y:S01]  /*0820*/  IMAD.MOV R24, RZ, RZ, -R9 ;  /* 0x000000ffff187224 */ /* 0x002fe200078e0a09 */
[----:B------:R-:W-:Y:S01]  /*0830*/  VOTEU.ALL UP0, P0 ;  /* 0x00000000003f7886 */ /* 0x000fe20000000000 */
[----:B------:R-:W-:Y:S01]  /*0840*/  ISETP.NE.AND P2, PT, R8, RZ, PT ;  /* 0x000000ff0800720c */ /* 0x000fe20003f45270 */
[----:B-----5:R-:W-:Y:S01]  /*0850*/  @!UP1 ULEA UR9, UR10, UR9, 0x18 ;  /* 0x000000090a099291 */ /* 0x020fe2000f8ec03f */
[----:B----4-:R-:W-:Y:S01]  /*0860*/  IMAD R3, R25, R24, R6 ;  /* 0x0000001819037224 */ /* 0x010fe200078e0206 */
[----:B------:R-:W-:Y:S01]  /*0870*/  VOTEU.ALL UP1, P0 ;  /* 0x00000000003f7886 */ /* 0x000fe20000020000 */
[----:B------:R-:W-:Y:S01]  /*0880*/  LOP3.LUT P0, RZ, R5, 0x7, RZ, 0xc0, !PT ;  /* 0x0000000705ff7812 */ /* 0x000fe2000780c0ff */
[----:B------:R-:W0:Y:S02]  /*0890*/  FENCE.VIEW.ASYNC.S ;  /* 0x00000000000073c6 */ /* 0x000e240000000000 */
[----:B0-----:R0:W1:Y:S01]  /*08a0*/  @!UP0 SYNCS.EXCH.64 URZ, [UR8+0xc0], UR4 ;  /* 0x0000c004083f85b2 */ /* 0x0010620008000100 */
[----:B------:R-:W-:-:S02]  /*08b0*/  SEL R23, RZ, 0x1, !P1 ;  /* 0x00000001ff177807 */ /* 0x000fc40004800000 */
[----:B------:R-:W-:Y:S02]  /*08c0*/  ISETP.NE.AND P4, PT, R3, R88, PT ;  /* 0x000000580300720c */ /* 0x000fe40003f85270 */
[----:B------:R-:W-:Y:S02]  /*08d0*/  ISETP.LT.U32.AND P0, PT, R88, 0x2, !P0 ;  /* 0x000000025800780c */ /* 0x000fe40004701070 */
[----:B------:R-:W-:Y:S02]  /*08e0*/  ISETP.EQ.OR P4, PT, R21, RZ, !P4 ;  /* 0x000000ff1500720c */ /* 0x000fe40006782670 */
[----:B------:R-:W-:Y:S02]  /*08f0*/  SEL R23, R23, 0x2, P5 ;  /* 0x0000000217177807 */ /* 0x000fe40002800000 */
[----:B------:R-:W-:-:S04]  /*0900*/  PLOP3.LUT P0, PT, P0, P4, PT, 0x80, 0x0 ;  /* 0x000000000000781c */ /* 0x000fc80000709070 */
[----:B------:R-:W-:Y:S01]  /*0910*/  P2R R103, PR, RZ, 0x1 ;  /* 0x00000001ff677803 */ /* 0x000fe20000000000 */
[----:B------:R0:W2:Y:S01]  /*0920*/  @!UP1 SYNCS.EXCH.64 URZ, [UR8+0xc8], UR4 ;  /* 0x0000c804083f95b2 */ /* 0x0000a20008000100 */
[----:B------:R-:W-:Y:S01]  /*0930*/  NOP ;  /* 0x0000000000007918 */ /* 0x000fe20000000000 */
[----:B------:R0:W3:Y:S01]  /*0940*/  @!UP2 SYNCS.EXCH.64 URZ, [UR9+0xa0], UR6 ;  /* 0x0000a006093fa5b2 */ /* 0x0000e20008000100 */
[----:B------:R0:W4:Y:S01]  /*0950*/  @!UP3 SYNCS.EXCH.64 URZ, [UR9+0xa8], UR6 ;  /* 0x0000a806093fb5b2 */ /* 0x0001220008000100 */
[----:B------:R0:W0:Y:S01]  /*0960*/  @!UP4 SYNCS.EXCH.64 URZ, [UR9+0xb0], UR6 ;  /* 0x0000b006093fc5b2 */ /* 0x0000220008000100 */
[----:B------:R0:W0:Y:S01]  /*0970*/  @!UP5 SYNCS.EXCH.64 URZ, [UR9+0xb8], UR6 ;  /* 0x0000b806093fd5b2 */ /* 0x0000220008000100 */
[----:B------:R-:W-:Y:S01]  /*0980*/  NOP ;  /* 0x0000000000007918 */ /* 0x000fe20000000000 */
[----:B------:R-:W-:Y:S05]  /*0990*/  @!P3 BRA `(.L_x_4) ;  /* 0x000000000008b947 */ /* 0x000fea0003800000 */
[----:B01234-:R-:W-:Y:S01]  /*09a0*/  UCGABAR_ARV ;  /* 0x00000000000079c7 */ /* 0x01ffe20008000000 */
[----:B------:R-:W-:Y:S05]  /*09b0*/  BRA `(.L_x_5) ;  /* 0x0000000000047947 */ /* 0x000fea0003800000 */
.L_x_4:
[----:B01234-:R-:W-:Y:S01]  /*09c0*/  NOP ;  /* 0x0000000000007918 */ /* 0x01ffe20000000000 */
.L_x_5:
[----:B------:R-:W-:Y:S01]  /*09d0*/  ULDC.64 UR4, c[0x0][0x598] ;  /* 0x0001660000047ab9 */ /* 0x000fe20000000a00 */
[----:B------:R-:W-:Y:S01]  /*09e0*/  ULDC.64 UR36, c[0x0][0x208] ;  /* 0x0000820000247ab9 */ /* 0x000fe20000000a00 */
[----:B------:R-:W-:-:S04]  /*09f0*/  ISETP.NE.U32.AND P0, PT, RZ, UR4, PT ;  /* 0x00000004ff007c0c */ /* 0x000fc8000bf05070 */
[----:B------:R-:W-:-:S13]  /*0a00*/  ISETP.NE.AND.EX P0, PT, RZ, UR5, PT, P0 ;  /* 0x00000005ff007c0c */ /* 0x000fda000bf05300 */
[----:B------:R-:W-:Y:S05]  /*0a10*/  @!P0 BRA `(.L_x_6) ;  /* 0x00000000001c8947 */ /* 0x000fea0003800000 */
[----:B------:R-:W0:Y:S02]  /*0a20*/  LDC.64 R2, c[0x0][0x598] ;  /* 0x00016600ff027b82 */ /* 0x000e240000000a00 */
[----:B0-----:R-:W2:Y:S02]  /*0a30*/  LDG.E.64 R2, desc[UR36][R2.64] ;  /* 0x0000002402027981 */ /* 0x001ea4000c1e1b00 */
[----:B--2---:R-:W-:-:S04]  /*0a40*/  ISETP.NE.U32.AND P0, PT, R2, RZ, PT ;  /* 0x000000ff0200720c */ /* 0x004fc80003f05070 */
[----:B------:R-:W-:-:S13]  /*0a50*/  ISETP.NE.AND.EX P0, PT, R3, RZ, PT, P0 ;  /* 0x000000ff0300720c */ /* 0x000fda0003f05300 */
[----:B------:R-:W-:Y:S05]  /*0a60*/  @!P0 BRA `(.L_x_6) ;  /* 0x0000000000088947 */ /* 0x000fea0003800000 */
[----:B------:R0:W5:Y:S01]  /*0a70*/  LD.E R89, desc[UR36][R2.64] ;  /* 0x0000002402597980 */ /* 0x000162000c101900 */
[----:B------:R-:W-:Y:S05]  /*0a80*/  BRA `(.L_x_7) ;  /* 0x0000000000247947 */ /* 0x000fea0003800000 */
.L_x_6:
[----:B------:R-:W-:Y:S02]  /*0a90*/  ULDC.64 UR4, c[0x0][0x588] ;  /* 0x0001620000047ab9 */ /* 0x000fe40000000a00 */
[----:B------:R-:W-:-:S04]  /*0aa0*/  ISETP.NE.U32.AND P0, PT, RZ, UR4, PT ;  /* 0x00000004ff007c0c */ /* 0x000fc8000bf05070 */
[----:B------:R-:W-:-:S13]  /*0ab0*/  ISETP.NE.AND.EX P0, PT, RZ, UR5, PT, P0 ;  /* 0x00000005ff007c0c */ /* 0x000fda000bf05300 */
[----:B------:R-:W-:Y:S05]  /*0ac0*/  @!P0 BRA `(.L_x_8) ;  /* 0x00000000000c8947 */ /* 0x000fea0003800000 */
[----:B------:R-:W0:Y:S02]  /*0ad0*/  LDC.64 R2, c[0x0][0x588] ;  /* 0x00016200ff027b82 */ /* 0x000e240000000a00 */
[----:B0-----:R1:W5:Y:S01]  /*0ae0*/  LDG.E R89, desc[UR36][R2.64] ;  /* 0x0000002402597981 */ /* 0x001362000c1e1900 */
[----:B------:R-:W-:Y:S05]  /*0af0*/  BRA `(.L_x_7) ;  /* 0x0000000000087947 */ /* 0x000fea0003800000 */
.L_x_8:
[----:B------:R-:W-:Y:S02]  /*0b00*/  ULDC UR4, c[0x0][0x580] ;  /* 0x0001600000047ab9 */ /* 0x000fe40000000800 */
[----:B------:R-:W-:-:S07]  /*0b10*/  IMAD.U32 R89, RZ, RZ, UR4 ;  /* 0x00000004ff597e24 */ /* 0x000fce000f8e00ff */
.L_x_7:
[----:B------:R-:W-:Y:S02]  /*0b20*/  ULDC.64 UR4, c[0x0][0x5a0] ;  /* 0x0001680000047ab9 */ /* 0x000fe40000000a00 */
[----:B------:R-:W-:-:S04]  /*0b30*/  ISETP.NE.U32.AND P0, PT, RZ, UR4, PT ;  /* 0x00000004ff007c0c */ /* 0x000fc8000bf05070 */
[----:B------:R-:W-:-:S13]  /*0b40*/  ISETP.NE.AND.EX P0, PT, RZ, UR5, PT, P0 ;  /* 0x00000005ff007c0c */ /* 0x000fda000bf05300 */
[----:B------:R-:W-:Y:S05]  /*0b50*/  @!P0 BRA `(.L_x_9) ;  /* 0x00000000001c8947 */ /* 0x000fea0003800000 */
[----:B01----:R-:W0:Y:S02]  /*0b60*/  LDC.64 R2, c[0x0][0x5a0] ;  /* 0x00016800ff027b82 */ /* 0x003e240000000a00 */
[----:B0-----:R-:W2:Y:S02]  /*0b70*/  LDG.E.64 R2, desc[UR36][R2.64] ;  /* 0x0000002402027981 */ /* 0x001ea4000c1e1b00 */
[----:B--2---:R-:W-:-:S04]  /*0b80*/  ISETP.NE.U32.AND P0, PT, R2, RZ, PT ;  /* 0x000000ff0200720c */ /* 0x004fc80003f05070 */
[----:B------:R-:W-:-:S13]  /*0b90*/  ISETP.NE.AND.EX P0, PT, R3, RZ, PT, P0 ;  /* 0x000000ff0300720c */ /* 0x000fda0003f05300 */
[----:B------:R-:W-:Y:S05]  /*0ba0*/  @!P0 BRA `(.L_x_9) ;  /* 0x0000000000088947 */ /* 0x000fea0003800000 */
[----:B------:R0:W5:Y:S01]  /*0bb0*/  LD.E R90, desc[UR36][R2.64] ;  /* 0x00000024025a7980 */ /* 0x000162000c101900 */
[----:B------:R-:W-:Y:S05]  /*0bc0*/  BRA `(.L_x_10) ;  /* 0x0000000000247947 */ /* 0x000fea0003800000 */
.L_x_9:
[----:B------:R-:W-:Y:S02]  /*0bd0*/  ULDC.64 UR4, c[0x0][0x590] ;  /* 0x0001640000047ab9 */ /* 0x000fe40000000a00 */
[----:B------:R-:W-:-:S04]  /*0be0*/  ISETP.NE.U32.AND P0, PT, RZ, UR4, PT ;  /* 0x00000004ff007c0c */ /* 0x000fc8000bf05070 */
[----:B------:R-:W-:-:S13]  /*0bf0*/  ISETP.NE.AND.EX P0, PT, RZ, UR5, PT, P0 ;  /* 0x00000005ff007c0c */ /* 0x000fda000bf05300 */
[----:B------:R-:W-:Y:S05]  /*0c00*/  @!P0 BRA `(.L_x_11) ;  /* 0x00000000000c8947 */ /* 0x000fea0003800000 */
[----:B------:R-:W2:Y:S02]  /*0c10*/  LDC.64 R90, c[0x0][0x590] ;  /* 0x00016400ff5a7b82 */ /* 0x000ea40000000a00 */
[----:B--2---:R2:W5:Y:S01]  /*0c20*/  LDG.E R90, desc[UR36][R90.64] ;  /* 0x000000245a5a7981 */ /* 0x004562000c1e1900 */
[----:B------:R-:W-:Y:S05]  /*0c30*/  BRA `(.L_x_10) ;  /* 0x0000000000087947 */ /* 0x000fea0003800000 */
.L_x_11:
[----:B------:R-:W-:Y:S02]  /*0c40*/  ULDC UR4, c[0x0][0x584] ;  /* 0x0001610000047ab9 */ /* 0x000fe40000000800 */
[----:B------:R-:W-:-:S07]  /*0c50*/  IMAD.U32 R90, RZ, RZ, UR4 ;  /* 0x00000004ff5a7e24 */ /* 0x000fce000f8e00ff */
.L_x_10:
[----:B01----:R-:W0:Y:S01]  /*0c60*/  LDC R2, c[0x0][0x65c] ;  /* 0x00019700ff027b82 */ /* 0x003e220000000800 */
[----:B------:R-:W-:Y:S01]  /*0c70*/  ULDC UR6, c[0x0][0x28c] ;  /* 0x0000a30000067ab9 */ /* 0x000fe20000000800 */
[----:B------:R-:W-:Y:S01]  /*0c80*/  ISETP.NE.AND P0, PT, R8, 0x2, PT ;  /* 0x000000020800780c */ /* 0x000fe20003f05270 */
[----:B------:R-:W-:Y:S01]  /*0c90*/  UIADD3 UR6, UR6, 0x1f, URZ ;  /* 0x0000001f06067890 */ /* 0x000fe2000fffe03f */
[----:B------:R-:W-:Y:S01]  /*0ca0*/  IMAD.U32 R8, RZ, RZ, UR12 ;  /* 0x0000000cff087e24 */ /* 0x000fe2000f8e00ff */
[----:B------:R-:W-:Y:S01]  /*0cb0*/  UMOV UR38, URZ ;  /* 0x0000003f00267c82 */ /* 0x000fe20008000000 */
[----:B------:R-:W-:Y:S01]  /*0cc0*/  UMOV UR39, URZ ;  /* 0x0000003f00277c82 */ /* 0x000fe20008000000 */
[----:B------:R-:W-:Y:S01]  /*0cd0*/  USHF.R.S32.HI UR7, URZ, 0x1f, UR6 ;  /* 0x0000001f3f077899 */ /* 0x000fe20008011406 */
[----:B------:R-:W-:-:S03]  /*0ce0*/  ULDC.64 UR8, c[0x0][0x650] ;  /* 0x0001940000087ab9 */ /* 0x000fc60000000a00 */
[----:B------:R-:W-:-:S04]  /*0cf0*/  ULEA.HI UR7, UR7, UR6, URZ, 0x5 ;  /* 0x0000000607077291 */ /* 0x000fc8000f8f283f */
[----:B------:R-:W-:Y:S01]  /*0d00*/  USHF.R.S32.HI UR40, URZ, 0x5, UR7 ;  /* 0x000000053f287899 */ /* 0x000fe20008011407 */
[----:B0-----:R-:W-:-:S13]  /*0d10*/  ISETP.NE.AND P1, PT, R2, 0x1, PT ;  /* 0x000000010200780c */ /* 0x001fda0003f25270 */
[----:B------:R-:W0:Y:S01]  /*0d20*/  @P1 LDC R17, c[0x0][0x10] ;  /* 0x00000400ff111b82 */ /* 0x000e220000000800 */
[----:B------:R-:W-:Y:S02]  /*0d30*/  @P1 IMAD.MOV.U32 R7, RZ, RZ, RZ ;  /* 0x000000ffff071224 */ /* 0x000fe400078e00ff */
[----:B------:R-:W-:-:S05]  /*0d40*/  @P1 IMAD.MOV.U32 R9, RZ, RZ, RZ ;  /* 0x000000ffff091224 */ /* 0x000fca00078e00ff */
[----:B------:R-:W1:Y:S01]  /*0d50*/  @!P1 LDC R3, c[0x0][0xc] ;  /* 0x00000300ff039b82 */ /* 0x000e620000000800 */
[----:B------:R-:W-:Y:S01]  /*0d60*/  ULDC UR4, c[0x0][0xc] ;  /* 0x0000030000047ab9 */ /* 0x000fe20000000800 */
[----:B------:R-:W-:Y:S02]  /*0d70*/  ULDC UR5, c[0x0][0x10] ;  /* 0x0000040000057ab9 */ /* 0x000fe40000000800 */
[----:B------:R-:W-:-:S04]  /*0d80*/  UIMAD.WIDE.U32 UR4, UR4, UR5, URZ ;  /* 0x00000005040472a5 */ /* 0x000fc8000f8e003f */
[----:B------:R-:W3:Y:S01]  /*0d90*/  LDC R0, c[0x0][0x14] ;  /* 0x00000500ff007b82 */ /* 0x000ee20000000800 */
[----:B0-----:R-:W-:-:S04]  /*0da0*/  @P1 IMAD.WIDE.U32 R16, R17, UR12, R6 ;  /* 0x0000000c11101c25 */ /* 0x001fc8000f8e0006 */
[----:B------:R-:W-:Y:S02]  /*0db0*/  @P1 IMAD.IADD R17, R17, 0x1, R9 ;  /* 0x0000000111111824 */ /* 0x000fe400078e0209 */
[----:B------:R-:W-:Y:S02]  /*0dc0*/  IMAD.MOV.U32 R9, RZ, RZ, RZ ;  /* 0x000000ffff097224 */ /* 0x000fe400078e00ff */
[----:B-1----:R-:W-:-:S04]  /*0dd0*/  @!P1 IMAD.WIDE.U32 R8, R6, R3, R8 ;  /* 0x0000000306089225 */ /* 0x002fc800078e0008 */
[----:B------:R-:W-:Y:S02]  /*0de0*/  @!P1 IMAD.MOV.U32 R16, RZ, RZ, R8 ;  /* 0x000000ffff109224 */ /* 0x000fe400078e0008 */
[----:B---3--:R-:W-:-:S04]  /*0df0*/  IMAD.WIDE.U32 R10, R0, UR4, RZ ;  /* 0x00000004000a7c25 */ /* 0x008fc8000f8e00ff */
[----:B------:R-:W-:Y:S01]  /*0e00*/  IMAD R3, R0, UR5, RZ ;  /* 0x0000000500037c24 */ /* 0x000fe2000f8e02ff */
[----:B------:R0:W-:Y:S01]  /*0e10*/  STL.64 [R1], R10 ;  /* 0x0000000a01007387 */ /* 0x0001e20000100a00 */
[----:B------:R-:W-:Y:S02]  /*0e20*/  @!P1 IMAD.MOV.U32 R17, RZ, RZ, R9 ;  /* 0x000000ffff119224 */ /* 0x000fe400078e0009 */
[----:B------:R-:W-:Y:S01]  /*0e30*/  IMAD.IADD R0, R11, 0x1, R3 ;  /* 0x000000010b007824 */ /* 0x000fe200078e0203 */
[----:B------:R-:W-:Y:S06]  /*0e40*/  @P0 BRA `(.L_x_12) ;  /* 0x0000000000200947 */ /* 0x000fec0003800000 */
[----:B------:R-:W-:Y:S01]  /*0e50*/  UISETP.GE.U32.AND UP0, UPT, UR40, 0x9, UPT ;  /* 0x000000092800788c */ /* 0x000fe2000bf06070 */
[----:B------:R-:W-:Y:S01]  /*0e60*/  IADD3 R16, P0, R16, R10, RZ ;  /* 0x0000000a10107210 */ /* 0x000fe20007f1e0ff */
[----:B------:R-:W-:Y:S01]  /*0e70*/  UIMAD.WIDE.U32 UR4, UR40, 0x38e38e39, URZ ;  /* 0x38e38e39280478a5 */ /* 0x000fe2000f8e003f */
[----:B------:R-:W-:-:S03]  /*0e80*/  UMOV UR39, URZ ;  /* 0x0000003f00277c82 */ /* 0x000fc60008000000 */
[----:B------:R-:W-:Y:S01]  /*0e90*/  USHF.R.U32.HI UR4, URZ, 0x1, UR5 ;  /* 0x000000013f047899 */ /* 0x000fe20008011605 */
[----:B------:R-:W-:-:S03]  /*0ea0*/  IMAD.X R17, R0, 0x1, R17, P0 ;  /* 0x0000000100117824 */ /* 0x000fc600000e0611 */
[----:B------:R-:W-:Y:S02]  /*0eb0*/  UIMAD UR38, UR4, -0x9, UR40 ;  /* 0xfffffff7042678a4 */ /* 0x000fe4000f8e0228 */
[----:B------:R-:W-:-:S12]  /*0ec0*/  @UP0 ULOP3.LUT UR39, UR4, 0x1, URZ, 0xc0, !UPT ;  /* 0x0000000104270892 */ /* 0x000fd8000f8ec03f */
.L_x_12:
[----:B------:R-:W-:Y:S01]  /*0ed0*/  ISETP.GE.U32.AND P0, PT, R16, UR8, PT ;  /* 0x0000000810007c0c */ /* 0x000fe2000bf06070 */
[----:B------:R-:W-:Y:S01]  /*0ee0*/  IMAD.MOV.U32 R22, RZ, RZ, -0x1 ;  /* 0xffffffffff167424 */ /* 0x000fe200078e00ff */
[----:B------:R-:W-:Y:S01]  /*0ef0*/  PRMT R3, RZ, 0x7610, R3 ;  /* 0x00007610ff037816 */ /* 0x000fe20000000003 */
[----:B------:R-:W-:Y:S01]  /*0f00*/  IMAD.MOV.U32 R18, RZ, RZ, -0x1 ;  /* 0xffffffffff127424 */ /* 0x000fe200078e00ff */
[----:B------:R-:W-:Y:S01]  /*0f10*/  ISETP.GE.U32.AND.EX P0, PT, R17, UR9, PT, P0 ;  /* 0x0000000911007c0c */ /* 0x000fe2000bf06100 */
[----:B------:R-:W-:-:S12]  /*0f20*/  IMAD.MOV.U32 R19, RZ, RZ, -0x1 ;  /* 0xffffffffff137424 */ /* 0x000fd800078e00ff */
[----:B------:R-:W-:Y:S05]  /*0f30*/  @P0 BRA `(.L_x_13) ;  /* 0x0000000400280947 */ /* 0x000fea0003800000 */
[----:B------:R-:W1:Y:S01]  /*0f40*/  LDC.64 R18, c[0x0][0x628] ;  /* 0x00018a00ff127b82 */ /* 0x000e620000000a00 */
[----:B------:R-:W-:Y:S02]  /*0f50*/  IMAD.MOV.U32 R8, RZ, RZ, R16 ;  /* 0x000000ffff087224 */ /* 0x000fe400078e0010 */
[----:B------:R-:W-:-:S05]  /*0f60*/  IMAD.MOV.U32 R9, RZ, RZ, R17 ;  /* 0x000000ffff097224 */ /* 0x000fca00078e0011 */
[----:B------:R-:W3:Y:S08]  /*0f70*/  LDC R22, c[0x0][0x630] ;  /* 0x00018c00ff167b82 */ /* 0x000ef00000000800 */
[----:B------:R-:W4:Y:S01]  /*0f80*/  LDC.64 R26, c[0x0][0x620] ;  /* 0x00018800ff1a7b82 */ /* 0x000f220000000a00 */
[----:B-1----:R-:W-:-:S04]  /*0f90*/  ISETP.NE.U32.AND P0, PT, R18, RZ, PT ;  /* 0x000000ff1200720c */ /* 0x002fc80003f05070 */
[----:B------:R-:W-:-:S13]  /*0fa0*/  ISETP.NE.AND.EX P0, PT, R19, RZ, PT, P0 ;  /* 0x000000ff1300720c */ /* 0x000fda0003f05300 */
[----:B---34-:R-:W-:Y:S05]  /*0fb0*/  @!P0 BRA `(.L_x_14) ;  /* 0x0000000000288947 */ /* 0x018fea0003800000 */
[----:B------:R-:W1:Y:S02]  /*0fc0*/  LDC R3, c[0x0][0x634] ;  /* 0x00018d00ff037b82 */ /* 0x000e640000000800 */
[----:B-1----:R-:W-:-:S05]  /*0fd0*/  IADD3 R3, P0, R16, R3, RZ ;  /* 0x0000000310037210 */ /* 0x002fca0007f1e0ff */
[----:B------:R-:W-:-:S04]  /*0fe0*/  IMAD.X R15, RZ, RZ, R17, P0 ;  /* 0x000000ffff0f7224 */ /* 0x000fc800000e0611 */
[----:B------:R-:W-:-:S04]  /*0ff0*/  IMAD.WIDE.U32 R8, R15, R18, RZ ;  /* 0x000000120f087225 */ /* 0x000fc800078e00ff */
[----:B0-----:R-:W-:-:S04]  /*1000*/  IMAD.WIDE.U32 R10, P0, R3, R19, R8 ;  /* 0x00000013030a7225 */ /* 0x001fc80007800008 */
[----:B------:R-:W-:-:S04]  /*1010*/  IMAD.WIDE.U32 R8, R3, R18, RZ ;  /* 0x0000001203087225 */ /* 0x000fc800078e00ff */
[----:B------:R-:W-:Y:S01]  /*1020*/  IMAD.X R13, RZ, RZ, RZ, P0 ;  /* 0x000000ffff0d7224 */ /* 0x000fe200000e06ff */
[----:B------:R-:W-:Y:S01]  /*1030*/  IADD3 RZ, P0, R9, R10, RZ ;  /* 0x0000000a09ff7210 */ /* 0x000fe20007f1e0ff */
[----:B------:R-:W-:-:S04]  /*1040*/  IMAD.MOV.U32 R12, RZ, RZ, R11 ;  /* 0x000000ffff0c7224 */ /* 0x000fc800078e000b */
[----:B------:R-:W-:-:S08]  /*1050*/  IMAD.WIDE.U32.X R8, R15, R19, R12, P0 ;  /* 0x000000130f087225 */ /* 0x000fd000000e040c */
.L_x_14:
[----:B------:R-:W1:Y:S01]  /*1060*/  LDC.64 R30, c[0x0][0x640] ;  /* 0x00019000ff1e7b82 */ /* 0x000e620000000a00 */
[-CC-:B------:R-:W-:Y:S02]  /*1070*/  SHF.R.U64 R32, R8, R22.reuse, R9.reuse ;  /* 0x0000001608207219 */ /* 0x180fe40000001209 */
[----:B------:R-:W-:Y:S02]  /*1080*/  SHF.R.U32.HI R3, RZ, R22, R9 ;  /* 0x00000016ff037219 */ /* 0x000fe40000011609 */
[----:B0-----:R-:W-:-:S03]  /*1090*/  IADD3 R11, P0, RZ, -R32, RZ ;  /* 0x80000020ff0b7210 */ /* 0x001fc60007f1e0ff */
[----:B------:R-:W0:Y:S02]  /*10a0*/  LDC R12, c[0x0][0x618] ;  /* 0x00018600ff0c7b82 */ /* 0x000e240000000800 */
[----:B------:R-:W-:Y:S02]  /*10b0*/  IMAD.X R3, RZ, RZ, ~R3, P0 ;  /* 0x000000ffff037224 */ /* 0x000fe400000e0e03 */
[----:B------:R-:W-:-:S04]  /*10c0*/  IMAD.WIDE.U32 R8, R11, R26, R16 ;  /* 0x0000001a0b087225 */ /* 0x000fc800078e0010 */
[----:B------:R-:W3:Y:S01]  /*10d0*/  LDC R22, c[0x0][0x608] ;  /* 0x00018200ff167b82 */ /* 0x000ee20000000800 */
[----:B------:R-:W-:-:S04]  /*10e0*/  IMAD R10, R3, R26, RZ ;  /* 0x0000001a030a7224 */ /* 0x000fc800078e02ff */
[----:B------:R-:W-:Y:S02]  /*10f0*/  IMAD R3, R11, R27, R10 ;  /* 0x0000001b0b037224 */ /* 0x000fe400078e020a */
[----:B------:R-:W-:Y:S01]  /*1100*/  IMAD.MOV.U32 R10, RZ, RZ, -0x1 ;  /* 0xffffffffff0a7424 */ /* 0x000fe200078e00ff */
[----:B------:R-:W4:Y:S01]  /*1110*/  LDC R29, c[0x0][0x658] ;  /* 0x00019600ff1d7b82 */ /* 0x000f220000000800 */
[----:B------:R-:W-:Y:S01]  /*1120*/  IMAD.IADD R3, R9, 0x1, R3 ;  /* 0x0000000109037824 */ /* 0x000fe200078e0203 */
[----:B-1----:R-:W-:-:S04]  /*1130*/  ISETP.NE.U32.AND P0, PT, R30, RZ, PT ;  /* 0x000000ff1e00720c */ /* 0x002fc80003f05070 */
[----:B------:R-:W-:Y:S02]  /*1140*/  ISETP.NE.AND.EX P0, PT, R31, RZ, PT, P0 ;  /* 0x000000ff1f00720c */ /* 0x000fe40003f05300 */
[----:B------:R-:W1:Y:S01]  /*1150*/  LDC R26, c[0x0][0x600] ;  /* 0x00018000ff1a7b82 */ /* 0x000e620000000800 */
[-CC-:B0-----:R-:W-:Y:S02]  /*1160*/  SHF.R.U64 R18, R8, R12.reuse, R3.reuse ;  /* 0x0000000c08127219 */ /* 0x181fe40000001203 */
[----:B------:R-:W-:-:S05]  /*1170*/  SHF.R.U32.HI R3, RZ, R12, R3 ;  /* 0x0000000cff037219 */ /* 0x000fca0000011603 */
[----:B------:R-:W0:Y:S01]  /*1180*/  LDC R27, c[0x0][0x648] ;  /* 0x00019200ff1b7b82 */ /* 0x000e220000000800 */
[-CC-:B---3--:R-:W-:Y:S02]  /*1190*/  SHF.R.U64 R34, R18, R22.reuse, R3.reuse ;  /* 0x0000001612227219 */ /* 0x188fe40000001203 */
[----:B------:R-:W-:Y:S01]  /*11a0*/  SHF.R.U32.HI R8, RZ, R22, R3 ;  /* 0x00000016ff087219 */ /* 0x000fe20000011603 */
[----:B------:R-:W-:-:S04]  /*11b0*/  IMAD.MOV.U32 R22, RZ, RZ, 0x1 ;  /* 0x00000001ff167424 */ /* 0x000fc800078e00ff */
[----:B------:R-:W3:Y:S01]  /*11c0*/  LDC R33, c[0x0][0x638] ;  /* 0x00018e00ff217b82 */ /* 0x000ee20000000800 */
[-CC-:B----4-:R-:W-:Y:S02]  /*11d0*/  SHF.R.U64 R36, R34, R29.reuse, R8.reuse ;  /* 0x0000001d22247219 */ /* 0x190fe40000001208 */
[-C--:B------:R-:W-:Y:S02]  /*11e0*/  SHF.L.U32 R3, R10, R29.reuse, RZ ;  /* 0x0000001d0a037219 */ /* 0x080fe400000006ff */
[----:B------:R-:W-:Y:S01]  /*11f0*/  SHF.R.U32.HI R9, RZ, R29, R8 ;  /* 0x0000001dff097219 */ /* 0x000fe20000011608 */
[----:B------:R-:W-:Y:S01]  /*1200*/  IMAD.MOV.U32 R8, RZ, RZ, R36 ;  /* 0x000000ffff087224 */ /* 0x000fe200078e0024 */
[----:B------:R-:W-:Y:S01]  /*1210*/  LOP3.LUT R15, RZ, R3, RZ, 0x33, !PT ;  /* 0x00000003ff0f7212 */ /* 0x000fe200078e33ff */
[----:B------:R-:W4:Y:S01]  /*1220*/  LDC R28, c[0x0][0x610] ;  /* 0x00018400ff1c7b82 */ /* 0x000f220000000800 */
[----:B------:R-:W-:Y:S05]  /*1230*/  @!P0 BRA `(.L_x_15) ;  /* 0x0000000000288947 */ /* 0x000fea0003800000 */
[----:B------:R-:W2:Y:S02]  /*1240*/  LDC R3, c[0x0][0x64c] ;  /* 0x00019300ff037b82 */ /* 0x000ea40000000800 */
[----:B--2---:R-:W-:-:S05]  /*1250*/  IADD3 R3, P0, R36, R3, RZ ;  /* 0x0000000324037210 */ /* 0x004fca0007f1e0ff */
[----:B------:R-:W-:-:S04]  /*1260*/  IMAD.X R19, RZ, RZ, R9, P0 ;  /* 0x000000ffff137224 */ /* 0x000fc800000e0609 */
[----:B------:R-:W-:-:S04]  /*1270*/  IMAD.WIDE.U32 R8, R19, R30, RZ ;  /* 0x0000001e13087225 */ /* 0x000fc800078e00ff */
[----:B------:R-:W-:-:S04]  /*1280*/  IMAD.WIDE.U32 R10, P0, R3, R31, R8 ;  /* 0x0000001f030a7225 */ /* 0x000fc80007800008 */
[----:B------:R-:W-:-:S04]  /*1290*/  IMAD.WIDE.U32 R8, R3, R30, RZ ;  /* 0x0000001e03087225 */ /* 0x000fc800078e00ff */
[----:B------:R-:W-:Y:S01]  /*12a0*/  IMAD.X R13, RZ, RZ, RZ, P0 ;  /* 0x000000ffff0d7224 */ /* 0x000fe200000e06ff */
[----:B------:R-:W-:Y:S01]  /*12b0*/  IADD3 RZ, P0, R9, R10, RZ ;  /* 0x0000000a09ff7210 */ /* 0x000fe20007f1e0ff */
[----:B------:R-:W-:-:S04]  /*12c0*/  IMAD.MOV.U32 R12, RZ, RZ, R11 ;  /* 0x000000ffff0c7224 */ /* 0x000fc800078e000b */
[----:B------:R-:W-:-:S08]  /*12d0*/  IMAD.WIDE.U32.X R8, R19, R31, R12, P0 ;  /* 0x0000001f13087225 */ /* 0x000fd000000e040c */
.L_x_15:
[----:B0-----:R-:W-:Y:S01]  /*12e0*/  SHF.R.U64 R7, R8, R27, R9 ;  /* 0x0000001b08077219 */ /* 0x001fe20000001209 */
[----:B-1----:R-:W-:Y:S01]  /*12f0*/  VIADD R9, R26, 0xffffffff ;  /* 0xffffffff1a097836 */ /* 0x002fe20000000000 */
[----:B------:R-:W-:Y:S01]  /*1300*/  SHF.L.U32 R3, R22, R29, RZ ;  /* 0x0000001d16037219 */ /* 0x000fe200000006ff */
[----:B------:R-:W-:Y:S01]  /*1310*/  @P1 IMAD R21, R25, R24, R6 ;  /* 0x0000001819151224 */ /* 0x000fe200078e0206 */
[----:B------:R-:W-:Y:S01]  /*1320*/  LOP3.LUT R8, R34, R15, RZ, 0xc0, !PT ;  /* 0x0000000f22087212 */ /* 0x000fe200078ec0ff */
[----:B------:R-:W-:Y:S02]  /*1330*/  IMAD.MOV R10, RZ, RZ, -R7 ;  /* 0x000000ffff0a7224 */ /* 0x000fe400078e0a07 */
[----:B------:R-:W-:Y:S02]  /*1340*/  IMAD.MOV.U32 R6, RZ, RZ, 0x1 ;  /* 0x00000001ff067424 */ /* 0x000fe400078e00ff */
[----:B------:R-:W-:Y:S01]  /*1350*/  IMAD R8, R3, R7, R8 ;  /* 0x0000000703087224 */ /* 0x000fe200078e0208 */
[----:B------:R-:W-:Y:S01]  /*1360*/  LOP3.LUT R7, R18, R9, RZ, 0xc0, !PT ;  /* 0x0000000912077212 */ /* 0x000fe200078ec0ff */
[----:B---3--:R-:W-:-:S02]  /*1370*/  IMAD R3, R10, R33, R36 ;  /* 0x000000210a037224 */ /* 0x008fc400078e0224 */
[----:B----4-:R-:W-:Y:S02]  /*1380*/  IMAD R22, R8, R28, R21 ;  /* 0x0000001c08167224 */ /* 0x010fe400078e0215 */
[----:B------:R-:W-:Y:S01]  /*1390*/  IMAD R7, R3, R26, R7 ;  /* 0x0000001a03077224 */ /* 0x000fe200078e0207 */
[----:B------:R-:W-:Y:S01]  /*13a0*/  PRMT R3, R6, 0x7610, R3 ;  /* 0x0000761006037816 */ /* 0x000fe20000000003 */
[----:B------:R-:W-:-:S03]  /*13b0*/  IMAD.MOV.U32 R19, RZ, RZ, R32 ;  /* 0x000000ffff137224 */ /* 0x000fc600078e0020 */
[----:B------:R-:W-:Y:S02]  /*13c0*/  SEL R18, R7, R22, !P1 ;  /* 0x0000001607127207 */ /* 0x000fe40004800000 */
[----:B------:R-:W-:-:S07]  /*13d0*/  SEL R22, R22, R7, !P1 ;  /* 0x0000000716167207 */ /* 0x000fce0004800000 */
.L_x_13:
[----:B------:R-:W-:Y:S05]  /*13e0*/  @!P3 BRA `(.L_x_16) ;  /* 0x00000000000cb947 */ /* 0x000fea0003800000 */
[----:B------:R-:W-:Y:S01]  /*13f0*/  UCGABAR_WAIT ;  /* 0x0000000000007dc7 */ /* 0x000fe20008000000 */
[----:B------:R-:W-:Y:S01]  /*1400*/  CCTL.IVALL ;  /* 0x00000000ff00798f */ /* 0x000fe20002000000 */
[----:B------:R-:W-:Y:S05]  /*1410*/  BRA `(.L_x_17) ;  /* 0x0000000000047947 */ /* 0x000fea0003800000 */
.L_x_16:
[----:B------:R-:W-:Y:S06]  /*1420*/  BAR.SYNC.DEFER_BLOCKING 0x0 ;  /* 0x0000000000007b1d */ /* 0x000fec0000010000 */
.L_x_17:
[----:B------:R-:W-:Y:S05]  /*1430*/  @!P2 BRA `(.L_x_18) ;  /* 0x00000054007ca947 */ /* 0x000fea0003800000 */
[----:B------:R-:W-:-:S13]  /*1440*/  ISETP.GT.U32.AND P0, PT, R35, 0x1, PT ;  /* 0x000000012300780c */ /* 0x000fda0003f04070 */
[----:B------:R-:W-:Y:S05]  /*1450*/  @P0 EXIT ;  /* 0x000000000000094d */ /* 0x000fea0003800000 */
.L_x_19:
[----:B------:R-:W-:-:S08]  /*1460*/  NOP ;  /* 0x0000000000007918 */ /* 0x000fd00000000000 */
[----:B------:R-:W1:Y:S02]  /*1470*/  USETMAXREG.TRY_ALLOC.CTAPOOL UP0, 0xe8 ;  /* 0x000000e8000079c8 */ /* 0x000e640008000600 */
[----:B-1----:R-:W-:-:S13]  /*1480*/  PLOP3.LUT P0, PT, PT, PT, UP0, 0x80, 0x0 ;  /* 0x000000000000781c */ /* 0x002fda0003f0f008 */
[----:B------:R-:W-:Y:S05]  /*1490*/  @!P0 BRA `(.L_x_19) ;  /* 0xfffffffc00f08947 */ /* 0x000fea000383ffff */
[----:B------:R-:W-:-:S13]  /*14a0*/  LOP3.LUT P0, RZ, R3, 0xff, RZ, 0xc0, !PT ;  /* 0x000000ff03ff7812 */ /* 0x000fda000780c0ff */
[----:B------:R-:W-:Y:S05]  /*14b0*/  @!P0 EXIT ;  /* 0x000000000000894d */ /* 0x000fea0003800000 */
[----:B------:R-:W3:Y:S01]  /*14c0*/  LDL.64 R12, [R1] ;  /* 0x00000000010c7983 */ /* 0x000ee20000100a00 */
[----:B------:R-:W1:Y:S01]  /*14d0*/  S2UR UR4, SR_CgaCtaId ;  /* 0x00000000000479c3 */ /* 0x000e620000008800 */
[CC--:B------:R-:W-:Y:S01]  /*14e0*/  LEA.HI R3, R20.reuse, R5.reuse, RZ, 0x2 ;  /* 0x0000000514037211 */ /* 0x0c0fe200078f10ff */
[----:B------:R-:W-:Y:S01]  /*14f0*/  UISETP.LT.AND UP0, UPT, UR40, 0x1, UPT ;  /* 0x000000012800788c */ /* 0x000fe2000bf01270 */
[----:B------:R-:W-:Y:S01]  /*1500*/  LEA.HI R20, R20, R5, RZ, 0x5 ;  /* 0x0000000514147211 */ /* 0x000fe200078f28ff */
[----:B------:R-:W-:Y:S01]  /*1510*/  UIADD3 UR5, UR43, -0x1, URZ ;  /* 0xffffffff2b057890 */ /* 0x000fe2000fffe03f */
[--C-:B------:R-:W-:Y:S01]  /*1520*/  SHF.R.S32.HI R92, RZ, 0x2, R3.reuse ;  /* 0x00000002ff5c7819 */ /* 0x100fe20000011403 */
[----:B------:R-:W-:Y:S01]  /*1530*/  USEL UR42, UR40, 0x1, UP0 ;  /* 0x00000001282a7887 */ /* 0x000fe20008000000 */
[----:B------:R-:W-:Y:S01]  /*1540*/  SHF.R.S32.HI R7, RZ, 0x1f, R3 ;  /* 0x0000001fff077819 */ /* 0x000fe20000011403 */
[----:B------:R-:W4:Y:S01]  /*1550*/  LDC R97, c[0x0][0x658] ;  /* 0x00019600ff617b82 */ /* 0x000f220000000800 */
[----:B------:R-:W-:Y:S01]  /*1560*/  LOP3.LUT R4, R3, 0xfffffffc, RZ, 0xc0, !PT ;  /* 0xfffffffc03047812 */ /* 0x000fe200078ec0ff */
[----:B------:R-:W-:Y:S01]  /*1570*/  UMOV UR41, 0x400 ;  /* 0x0000040000297882 */ /* 0x000fe20000000000 */
[----:B------:R-:W-:Y:S01]  /*1580*/  LEA.HI R7, R7, R92, RZ, 0x3 ;  /* 0x0000005c07077211 */ /* 0x000fe200078f18ff */
[----:B------:R-:W-:Y:S01]  /*1590*/  UISETP.NE.AND UP0, UPT, UR5, URZ, UPT ;  /* 0x0000003f0500728c */ /* 0x000fe2000bf05270 */
[----:B------:R-:W-:Y:S01]  /*15a0*/  SHF.R.S32.HI R3, RZ, 0x5, R20 ;  /* 0x00000005ff037819 */ /* 0x000fe20000011414 */
[----:B------:R-:W-:Y:S01]  /*15b0*/  IMAD.IADD R4, R5, 0x1, -R4 ;  /* 0x0000000105047824 */ /* 0x000fe200078e0a04 */
[----:B------:R-:W-:Y:S01]  /*15c0*/  LOP3.LUT R7, R7, 0xfffffff8, RZ, 0xc0, !PT ;  /* 0xfffffff807077812 */ /* 0x000fe200078ec0ff */
[----:B------:R-:W2:Y:S01]  /*15d0*/  LDC.64 R8, c[0x0][0x5c8] ;  /* 0x00017200ff087b82 */ /* 0x000ea20000000a00 */
[----:B------:R-:W-:Y:S01]  /*15e0*/  IMAD.MOV.U32 R6, RZ, RZ, -0x1 ;  /* 0xffffffffff067424 */ /* 0x000fe200078e00ff */
[----:B------:R-:W-:Y:S01]  /*15f0*/  ULDC UR6, c[0x0][0x284] ;  /* 0x0000a10000067ab9 */ /* 0x000fe20000000800 */
[----:B0-----:R-:W-:Y:S01]  /*1600*/  IMAD.MOV.U32 R10, RZ, RZ, 0x1 ;  /* 0x00000001ff0a7424 */ /* 0x001fe200078e00ff */
[----:B------:R-:W-:Y:S01]  /*1610*/  LOP3.LUT R104, R23, 0x1, RZ, 0xfc, !PT ;  /* 0x0000000117687812 */ /* 0x000fe200078efcff */
[----:B------:R-:W-:Y:S01]  /*1620*/  IMAD.IADD R92, R92, 0x1, -R7 ;  /* 0x000000015c5c7824 */ /* 0x000fe200078e0a07 */
[----:B------:R-:W-:Y:S01]  /*1630*/  USHF.L.U32 UR45, UR40, 0x1, URZ ;  /* 0x00000001282d7899 */ /* 0x000fe2000800063f */
[----:B------:R-:W-:Y:S01]  /*1640*/  IMAD.SHL.U32 R94, R4, 0x2, RZ ;  /* 0x00000002045e7824 */ /* 0x000fe200078e00ff */
[----:B------:R-:W0:Y:S01]  /*1650*/  LDC R99, c[0x0][0x288] ;  /* 0x0000a200ff637b82 */ /* 0x000e220000000800 */
[----:B-1----:R-:W-:Y:S01]  /*1660*/  ULEA UR41, UR4, UR41, 0x18 ;  /* 0x0000002904297291 */ /* 0x002fe2000f8ec03f */
[--C-:B------:R-:W-:Y:S01]  /*1670*/  SHF.R.S32.HI R93, RZ, 0x1f, R92.reuse ;  /* 0x0000001fff5d7819 */ /* 0x100fe2000001145c */
[----:B------:R-:W-:Y:S01]  /*1680*/  USHF.L.U32 UR4, UR5, 0x3, URZ ;  /* 0x0000000305047899 */ /* 0x000fe2000800063f */
[C---:B------:R-:W-:Y:S01]  /*1690*/  IMAD R102, R3.reuse, -0x10, -R92 ;  /* 0xfffffff003667824 */ /* 0x040fe200078e0a5c */
[----:B------:R-:W-:Y:S01]  /*16a0*/  USEL UR5, URZ, 0x1, UP0 ;  /* 0x000000013f057887 */ /* 0x000fe20008000000 */
[----:B------:R-:W-:Y:S01]  /*16b0*/  SHF.R.S32.HI R95, RZ, 0x1f, R94 ;  /* 0x0000001fff5f7819 */ /* 0x000fe2000001145e */
[----:B------:R-:W-:Y:S01]  /*16c0*/  UIADD3 UR46, UR41, 0xa0, URZ ;  /* 0x000000a0292e7890 */ /* 0x000fe2000fffe03f */
[----:B------:R-:W1:Y:S01]  /*16d0*/  LDC R100, c[0x0][0x600] ;  /* 0x00018000ff647b82 */ /* 0x000e620000000800 */
[-C--:B----4-:R-:W-:Y:S01]  /*16e0*/  SHF.L.U32 R6, R6, R97.reuse, RZ ;  /* 0x0000006106067219 */ /* 0x090fe200000006ff */
[----:B------:R-:W-:Y:S01]  /*16f0*/  ULOP3.LUT UR4, UR4, 0x8, URZ, 0xc0, !UPT ;  /* 0x0000000804047892 */ /* 0x000fe2000f8ec03f */
[----:B------:R-:W-:Y:S01]  /*1700*/  IMAD.WIDE R92, R3, 0x10, R92 ;  /* 0x00000010035c7825 */ /* 0x000fe200078e025c */
[----:B------:R-:W-:Y:S01]  /*1710*/  SHF.L.U32 R97, R10, R97, RZ ;  /* 0x000000610a617219 */ /* 0x000fe200000006ff */
[----:B------:R-:W-:Y:S01]  /*1720*/  UIADD3 UR42, -UR42, UR40, URZ ;  /* 0x000000282a2a7290 */ /* 0x000fe2000fffe13f */
[----:B------:R-:W-:Y:S01]  /*1730*/  LOP3.LUT R101, RZ, R6, RZ, 0x33, !PT ;  /* 0x00000006ff657212 */ /* 0x000fe200078e33ff */
[----:B------:R-:W-:Y:S01]  /*1740*/  IMAD.U32 R105, RZ, RZ, UR5 ;  /* 0x00000005ff697e24 */ /* 0x000fe2000f8e00ff */
[C---:B--2---:R-:W-:Y:S01]  /*1750*/  SHF.L.U64.HI R96, R8.reuse, 0x3, R9 ;  /* 0x0000000308607819 */ /* 0x044fe20000010209 */
[----:B------:R-:W-:Y:S01]  /*1760*/  IMAD.SHL.U32 R91, R8, 0x8, RZ ;  /* 0x00000008085b7824 */ /* 0x000fe200078e00ff */
[----:B------:R-:W-:Y:S01]  /*1770*/  ULEA UR43, UR43, UR46, 0x3 ;  /* 0x0000002e2b2b7291 */ /* 0x000fe2000f8e183f */
[----:B------:R-:W-:Y:S01]  /*1780*/  VIADD R102, R102, UR6 ;  /* 0x0000000666667c36 */ /* 0x000fe20008000000 */
[----:B------:R-:W-:-:S02]  /*1790*/  ULOP3.LUT UR47, UR4, 0x8, URZ, 0x3c, !UPT ;  /* 0x00000008042f7892 */ /* 0x000fc4000f8e3c3f */
[----:B------:R-:W-:Y:S01]  /*17a0*/  ULOP3.LUT UR44, UR4, 0x18, URZ, 0x3c, !UPT ;  /* 0x00000018042c7892 */ /* 0x000fe2000f8e3c3f */
[----:B0-----:R-:W-:Y:S02]  /*17b0*/  IMAD R99, R4, -0x2, R99 ;  /* 0xfffffffe04637824 */ /* 0x001fe400078e0263 */
[----:B-1----:R-:W-:Y:S01]  /*17c0*/  VIADD R100, R100, 0xffffffff ;  /* 0xffffffff64647836 */ /* 0x002fe20000000000 */
[----:B---3--:R-:W-:-:S08]  /*17d0*/  SHF.L.U64.HI R98, R12, 0x1, R0 ;  /* 0x000000010c627819 */ /* 0x008fd00000010200 */
.L_x_167:
[----:B------:R-:W-:-:S04]  /*17e0*/  SHF.L.U32 R0, R105, 0x1f, RZ ;  /* 0x0000001f69007819 */ /* 0x000fc800000006ff */
[----:B------:R-:W0:Y:S02]  /*17f0*/  SYNCS.PHASECHK.TRANS64.TRYWAIT P0, [UR43+-0x8], R0 ;  /* 0xfffff800ff0075a7 */ /* 0x000e24000800016b */
[----:B01-34-:R-:W-:Y:S05]  /*1800*/  @!P0 BRA `(.L_x_20) ;  /* 0x0000006400408947 */ /* 0x01bfea0003800000 */
.L_x_194:
[----:B------:R-:W-:Y:S02]  /*1810*/  ULDC UR4, c[0x0][0x28c] ;  /* 0x0000a30000047ab9 */ /* 0x000fe40000000800 */
[----:B------:R-:W-:-:S13]  /*1820*/  ISETP.LT.AND P0, PT, RZ, UR4, PT ;  /* 0x00000004ff007c0c */ /* 0x000fda000bf01270 */
[----:B------:R-:W-:Y:S05]  /*1830*/  @P0 BRA `(.L_x_21) ;  /* 0x0000000000400947 */ /* 0x000fea0003800000 */
[----:B0-----:R-:W-:Y:S01]  /*1840*/  MOV R0, 0x0 ;  /* 0x0000000000007802 */ /* 0x001fe20000000f00 */
[----:B------:R-:W-:Y:S01]  /*1850*/  ULDC.64 UR4, c[0x4][0x68] ;  /* 0x01001a0000047ab9 */ /* 0x000fe20000000a00 */
[----:B------:R-:W-:Y:S01]  /*1860*/  ULDC.64 UR6, c[0x4][0x8] ;  /* 0x0100020000067ab9 */ /* 0x000fe20000000a00 */
[----:B------:R-:W-:Y:S01]  /*1870*/  IMAD.U32 R4, RZ, RZ, UR4 ;  /* 0x00000004ff047e24 */ /* 0x000fe2000f8e00ff */
[----:B------:R0:W1:Y:S01]  /*1880*/  LDC.64 R14, c[0x4][R0] ;  /* 0x01000000000e7b82 */ /* 0x0000620000000a00 */
[----:B------:R-:W-:Y:S01]  /*1890*/  IMAD.U32 R5, RZ, RZ, UR5 ;  /* 0x00000005ff057e24 */ /* 0x000fe2000f8e00ff */
[----:B------:R-:W-:Y:S01]  /*18a0*/  ULDC.64 UR4, c[0x4][0x70] ;  /* 0x01001c0000047ab9 */ /* 0x000fe20000000a00 */
[----:B------:R-:W-:Y:S02]  /*18b0*/  IMAD.U32 R10, RZ, RZ, UR6 ;  /* 0x00000006ff0a7e24 */ /* 0x000fe4000f8e00ff */
[----:B------:R-:W-:Y:S02]  /*18c0*/  IMAD.U32 R6, RZ, RZ, UR4 ;  /* 0x00000004ff067e24 */ /* 0x000fe4000f8e00ff */
[----:B------:R-:W-:-:S02]  /*18d0*/  IMAD.U32 R7, RZ, RZ, UR5 ;  /* 0x00000005ff077e24 */ /* 0x000fc4000f8e00ff */
[----:B------:R-:W-:Y:S02]  /*18e0*/  IMAD.U32 R11, RZ, RZ, UR7 ;  /* 0x00000007ff0b7e24 */ /* 0x000fe4000f8e00ff */
[----:B------:R-:W-:Y:S02]  /*18f0*/  IMAD.MOV.U32 R8, RZ, RZ, 0x1e1 ;  /* 0x000001e1ff087424 */ /* 0x000fe400078e00ff */
[----:B------:R-:W-:Y:S02]  /*1900*/  IMAD.MOV.U32 R12, RZ, RZ, 0x1 ;  /* 0x00000001ff0c7424 */ /* 0x000fe400078e00ff */
[----:B0-----:R-:W-:-:S07]  /*1910*/  IMAD.MOV.U32 R13, RZ, RZ, RZ ;  /* 0x000000ffff0d7224 */ /* 0x001fce00078e00ff */
[----:B------:R-:W-:-:S07]  /*1920*/  LEPC R20, `(.L_x_21) ;  /* 0x000000001014794e */ /* 0x000fce0000000000 */
[----:B-1---5:R-:W-:Y:S05]  /*1930*/  CALL.ABS.NOINC R14 ;  /* 0x000000000e007343 */ /* 0x022fea0003c00000 */
.L_x_21:
[----:B------:R-:W-:-:S13]  /*1940*/  ISETP.NE.AND P0, PT, R104, 0x3, PT ;  /* 0x000000036800780c */ /* 0x000fda0003f05270 */
[----:B------:R-:W-:Y:S05]  /*1950*/  @!P0 BRA `(.L_x_22) ;  /* 0x0000000000048947 */ /* 0x000fea0003800000 */
[----:B------:R-:W-:Y:S01]  /*1960*/  BPT.TRAP 0x1 ;  /* 0x000000040000795c */ /* 0x000fe20000300000 */
.L_x_22:
[----:B0-----:R-:W-:Y:S02]  /*1970*/  IMAD.U32 R3, RZ, RZ, UR38 ;  /* 0x00000026ff037e24 */ /* 0x001fe4000f8e00ff */
[----:B------:R-:W-:-:S03]  /*1980*/  IMAD.U32 R0, RZ, RZ, UR39 ;  /* 0x00000027ff007e24 */ /* 0x000fc6000f8e00ff */
[----:B------:R-:W-:Y:S02]  /*1990*/  LEA R3, R3, UR41, 0x3 ;  /* 0x0000002903037c11 */ /* 0x000fe4000f8e18ff */
[----:B------:R-:W-:-:S04]  /*19a0*/  SHF.L.U32 R0, R0, 0x1f, RZ ;  /* 0x0000001f00007819 */ /* 0x000fc800000006ff */
[----:B------:R0:W1:Y:S01]  /*19b0*/  SYNCS.PHASECHK.TRANS64.TRYWAIT P1, [R3+URZ], R0 ;  /* 0x00000000030075a7 */ /* 0x000062000802017f */
[----:B------:R-:W-:Y:S05]  /*19c0*/  @!P0 BRA `(.L_x_23) ;  /* 0x0000000000048947 */ /* 0x000fea0003800000 */
[----:B------:R-:W-:Y:S01]  /*19d0*/  BPT.TRAP 0x1 ;  /* 0x000000040000795c */ /* 0x000fe20000300000 */
.L_x_23:
[----:B------:R-:W-:-:S05]  /*19e0*/  IMAD.U32 R4, RZ, RZ, UR42 ;  /* 0x0000002aff047e24 */ /* 0x000fca000f8e00ff */
[----:B------:R-:W-:Y:S01]  /*19f0*/  ISETP.GE.AND P2, PT, R4, 0x1, PT ;  /* 0x000000010400780c */ /* 0x000fe20003f46270 */
[----:B-1----:R-:W-:-:S12]  /*1a00*/  @P1 BRA `(.L_x_24) ;  /* 0x0000000000081947 */ /* 0x002fd80003800000 */
[----:B------:R-:W1:Y:S02]  /*1a10*/  SYNCS.PHASECHK.TRANS64.TRYWAIT P1, [R3+URZ], R0 ;  /* 0x00000000030075a7 */ /* 0x000e64000802017f */
[----:B-1----:R-:W-:Y:S05]  /*1a20*/  @!P1 BRA `(.L_x_25) ;  /* 0x0000006000d09947 */ /* 0x002fea0003800000 */
.L_x_24:
[----:B------:R-:W-:Y:S05]  /*1a30*/  WARPSYNC.ALL ;  /* 0x0000000000007948 */ /* 0x000fea0003800000 */
[----:B------:R-:W-:Y:S01]  /*1a40*/  UIADD3 UR4, UR41, 0x180, URZ ;  /* 0x0000018029047890 */ /* 0x000fe2000fffe03f */
[----:B------:R-:W-:Y:S01]  /*1a50*/  WARPGROUP.ARRIVE ;  /* 0x00000000000079c5 */ /* 0x000fe20000000000 */
[----:B------:R-:W-:Y:S02]  /*1a60*/  UIADD3 UR5, UR41, 0x12180, URZ ;  /* 0x0001218029057890 */ /* 0x000fe4000fffe03f */
[----:B------:R-:W-:Y:S02]  /*1a70*/  USHF.R.U32.HI UR4, URZ, 0x4, UR4 ;  /* 0x000000043f047899 */ /* 0x000fe40008011604 */
[----:B------:R-:W-:-:S02]  /*1a80*/  USHF.R.U32.HI UR5, URZ, 0x4, UR5 ;  /* 0x000000043f057899 */ /* 0x000fc40008011605 */
[----:B------:R-:W-:Y:S02]  /*1a90*/  ULOP3.LUT UR4, UR4, 0x3fff, URZ, 0xc0, !UPT ;  /* 0x00003fff04047892 */ /* 0x000fe4000f8ec03f */
[----:B------:R-:W-:Y:S02]  /*1aa0*/  ULOP3.LUT UR5, UR5, 0x3fff, URZ, 0xc0, !UPT ;  /* 0x00003fff05057892 */ /* 0x000fe4000f8ec03f */
[----:B------:R-:W-:Y:S02]  /*1ab0*/  ULOP3.LUT UR8, UR4, 0x10000, URZ, 0xfc, !UPT ;  /* 0x0001000004087892 */ /* 0x000fe4000f8efc3f */
[----:B------:R-:W-:Y:S02]  /*1ac0*/  ULOP3.LUT UR9, UR5, 0x10000, URZ, 0xfc, !UPT ;  /* 0x0001000005097892 */ /* 0x000fe4000f8efc3f */
[----:B------:R-:W-:Y:S02]  /*1ad0*/  ULEA UR10, UR38, UR8, 0x9 ;  /* 0x00000008260a7291 */ /* 0x000fe4000f8e483f */
[----:B------:R-:W-:Y:S01]  /*1ae0*/  ULEA UR11, UR38, UR9, 0xa ;  /* 0x00000009260b7291 */ /* 0x000fe2000f8e503f */
[----:B------:R-:W-:Y:S01]  /*1af0*/  UMOV UR5, 0x40000040 ;  /* 0x4000004000057882 */ /* 0x000fe20000000000 */
[----:B------:R-:W-:-:S03]  /*1b00*/  UMOV UR7, 0x40000040 ;  /* 0x4000004000077882 */ /* 0x000fc60000000000 */
[----:B------:R-:W-:Y:S02]  /*1b10*/  UMOV UR4, UR10 ;  /* 0x0000000a00047c82 */ /* 0x000fe40008000000 */
[----:B------:R-:W-:Y:S02]  /*1b20*/  UMOV UR6, UR11 ;  /* 0x0000000b00067c82 */ /* 0x000fe40008000000 */
[----:B------:R-:W-:Y:S01]  /*1b30*/  HGMMA.64x128x8.F32.TF32 R24, gdesc[UR4], RZ, !UPT, gsb0 ;  /* 0x05e00000041879f0 */ /* 0x000fe2000c0028ff */
[----:B------:R-:W-:Y:S02]  /*1b40*/  UIADD3 UR4, UR10, 0x2, URZ ;  /* 0x000000020a047890 */ /* 0x000fe4000fffe03f */
[----:B------:R-:W-:Y:S01]  /*1b50*/  UIADD3 UR6, UR11, 0x2, URZ ;  /* 0x000000020b067890 */ /* 0x000fe2000fffe03f */
[----:B------:R-:W-:Y:S01]  /*1b60*/  UMOV UR5, 0x40000040 ;  /* 0x4000004000057882 */ /* 0x000fe20000000000 */
[----:B------:R-:W-:Y:S01]  /*1b70*/  UMOV UR7, 0x40000040 ;  /* 0x4000004000077882 */ /* 0x000fe20000000000 */
[----:B------:R-:W-:-:S02]  /*1b80*/  WARPGROUP.DEPBAR.LE gsb0, 0x0 ;  /* 0x00008000000079c5 */ /* 0x000fc40000010000 */
[----:B------:R-:W-:-:S06]  /*1b90*/  WARPGROUP.ARRIVE ;  /* 0x00000000000079c5 */ /* 0x000fcc0000000000 */
[----:B------:R-:W-:Y:S01]  /*1ba0*/  HGMMA.64x128x8.F32.TF32 R24, gdesc[UR4], R24, gsb0 ;  /* 0x05e00000041879f0 */ /* 0x000fe20008002818 */
[----:B------:R-:W-:Y:S02]  /*1bb0*/  UIADD3 UR4, UR10, 0x4, URZ ;  /* 0x000000040a047890 */ /* 0x000fe4000fffe03f */
[----:B------:R-:W-:Y:S01]  /*1bc0*/  UIADD3 UR6, UR11, 0x4, URZ ;  /* 0x000000040b067890 */ /* 0x000fe2000fffe03f */
[----:B------:R-:W-:Y:S01]  /*1bd0*/  UMOV UR5, 0x40000040 ;  /* 0x4000004000057882 */ /* 0x000fe20000000000 */
[----:B------:R-:W-:Y:S01]  /*1be0*/  UMOV UR7, 0x40000040 ;  /* 0x4000004000077882 */ /* 0x000fe20000000000 */
[----:B------:R-:W-:Y:S02]  /*1bf0*/  WARPGROUP.DEPBAR.LE gsb0, 0x0 ;  /* 0x00008000000079c5 */ /* 0x000fe40000010000 */
        /* <DEDUP_REMOVED lines=8> */
[----:B------:R-:W-:Y:S03]  /*1c80*/  HGMMA.64x128x8.F32.TF32 R24, gdesc[UR4], R24, gsb0 ;  /* 0x05e00000041879f0 */ /* 0x000fe60008002818 */
[----:B------:R-:W-:Y:S02]  /*1c90*/  WARPGROUP.DEPBAR.LE gsb0, 0x0 ;  /* 0x00008000000079c5 */ /* 0x000fe40000010000 */
[----:B------:R-:W-:Y:S05]  /*1ca0*/  @!P2 BRA `(.L_x_26) ;  /* 0x000000040014a947 */ /* 0x000fea0003800000 */
[----:B------:R-:W-:Y:S01]  /*1cb0*/  UIADD3 UR4, UR38, 0x1, URZ ;  /* 0x0000000126047890 */ /* 0x000fe2000fffe03f */
[----:B01----:R-:W-:Y:S02]  /*1cc0*/  IMAD.U32 R0, RZ, RZ, UR42 ;  /* 0x0000002aff007e24 */ /* 0x003fe4000f8e00ff */
[----:B------:R-:W-:Y:S01]  /*1cd0*/  IMAD.U32 R3, RZ, RZ, UR38 ;  /* 0x00000026ff037e24 */ /* 0x000fe2000f8e00ff */
[----:B------:R-:W-:-:S04]  /*1ce0*/  UISETP.NE.AND UP0, UPT, UR4, 0x9, UPT ;  /* 0x000000090400788c */ /* 0x000fc8000bf05270 */
[----:B------:R-:W-:Y:S02]  /*1cf0*/  USEL UR5, URZ, 0x1, UP0 ;  /* 0x000000013f057887 */ /* 0x000fe40008000000 */
[----:B------:R-:W-:Y:S02]  /*1d00*/  USEL UR10, UR4, URZ, UP0 ;  /* 0x0000003f040a7287 */ /* 0x000fe40008000000 */
[----:B------:R-:W-:-:S06]  /*1d10*/  ULOP3.LUT UR5, UR39, UR5, URZ, 0x3c, !UPT ;  /* 0x0000000527057292 */ /* 0x000fcc000f8e3c3f */
[----:B------:R-:W-:-:S07]  /*1d20*/  IMAD.U32 R6, RZ, RZ, UR5 ;  /* 0x00000005ff067e24 */ /* 0x000fce000f8e00ff */
.L_x_33:
[----:B------:R-:W-:Y:S05]  /*1d30*/  @!P0 BRA `(.L_x_27) ;  /* 0x0000000000048947 */ /* 0x000fea0003800000 */
[----:B------:R-:W-:Y:S01]  /*1d40*/  BPT.TRAP 0x1 ;  /* 0x000000040000795c */ /* 0x000fe20000300000 */
.L_x_27:
[----:B------:R-:W-:Y:S01]  /*1d50*/  ULEA UR4, UR10, UR41, 0x3 ;  /* 0x000000290a047291 */ /* 0x000fe2000f8e183f */
[----:B------:R-:W-:-:S08]  /*1d60*/  SHF.L.U32 R4, R6, 0x1f, RZ ;  /* 0x0000001f06047819 */ /* 0x000fd000000006ff */
[----:B------:R0:W1:Y:S01]  /*1d70*/  SYNCS.PHASECHK.TRANS64.TRYWAIT P1, [UR4], R4 ;  /* 0x00000004ff0075a7 */ /* 0x0000620008020144 */
[----:B------:R-:W-:Y:S05]  /*1d80*/  @!P0 BRA `(.L_x_28) ;  /* 0x0000000000048947 */ /* 0x000fea0003800000 */
[----:B------:R-:W-:Y:S01]  /*1d90*/  BPT.TRAP 0x1 ;  /* 0x000000040000795c */ /* 0x000fe20000300000 */
.L_x_28:
[----:B-1----:R-:W-:Y:S05]  /*1da0*/  @P1 BRA `(.L_x_29) ;  /* 0x0000000000081947 */ /* 0x002fea0003800000 */
[----:B------:R-:W1:Y:S02]  /*1db0*/  SYNCS.PHASECHK.TRANS64.TRYWAIT P1, [UR4], R4 ;  /* 0x00000004ff0075a7 */ /* 0x000e640008020144 */
[----:B-1----:R-:W-:Y:S05]  /*1dc0*/  @!P1 BRA `(.L_x_30) ;  /* 0x0000005c00fc9947 */ /* 0x002fea0003800000 */
.L_x_29:
[----:B------:R-:W-:Y:S01]  /*1dd0*/  ULEA UR11, UR10, UR8, 0x9 ;  /* 0x000000080a0b7291 */ /* 0x000fe2000f8e483f */
[----:B------:R-:W-:Y:S01]  /*1de0*/  WARPGROUP.ARRIVE ;  /* 0x00000000000079c5 */ /* 0x000fe20000000000 */
[----:B------:R-:W-:Y:S01]  /*1df0*/  ULEA UR12, UR10, UR9, 0xa ;  /* 0x000000090a0c7291 */ /* 0x000fe2000f8e503f */
[----:B------:R-:W-:Y:S01]  /*1e00*/  UMOV UR5, 0x40000040 ;  /* 0x4000004000057882 */ /* 0x000fe20000000000 */
[----:B------:R-:W-:-:S03]  /*1e10*/  UMOV UR7, 0x40000040 ;  /* 0x4000004000077882 */ /* 0x000fc60000000000 */
[----:B------:R-:W-:Y:S02]  /*1e20*/  UMOV UR4, UR11 ;  /* 0x0000000b00047c82 */ /* 0x000fe40008000000 */
[----:B------:R-:W-:Y:S02]  /*1e30*/  UMOV UR6, UR12 ;  /* 0x0000000c00067c82 */ /* 0x000fe40008000000 */
[----:B------:R-:W-:Y:S01]  /*1e40*/  HGMMA.64x128x8.F32.TF32 R24, gdesc[UR4], R24, gsb0 ;  /* 0x05e00000041879f0 */ /* 0x000fe20008002818 */
        /* <DEDUP_REMOVED lines=23> */
[----:B------:R-:W-:Y:S01]  /*1fc0*/  BPT.TRAP 0x1 ;  /* 0x000000040000795c */ /* 0x000fe20000300000 */
.L_x_31:
[----:B------:R-:W-:-:S13]  /*1fd0*/  ISETP.NE.AND P1, PT, R103, RZ, PT ;  /* 0x000000ff6700720c */ /* 0x000fda0003f25270 */
[----:B01----:R-:W-:-:S05]  /*1fe0*/  @P1 LEA R4, R3, UR41, 0x3 ;  /* 0x0000002903041c11 */ /* 0x003fca000f8e18ff */
[----:B------:R-:W-:-:S05]  /*1ff0*/  @P1 VIADD R5, R4, 0x48 ;  /* 0x0000004804051836 */ /* 0x000fca0000000000 */
[----:B------:R-:W-:-:S04]  /*2000*/  @P1 PRMT R5, R88, 0x654, R5 ;  /* 0x0000065458051816 */ /* 0x000fc80000000005 */
[----:B------:R0:W-:Y:S01]  /*2010*/  @P1 SYNCS.ARRIVE.TRANS64.RED.A1T0 RZ, [R5+URZ], RZ ;  /* 0x000000ff05ff19a7 */ /* 0x0001e2000810043f */
[----:B------:R-:W-:-:S13]  /*2020*/  ISETP.GT.U32.AND P1, PT, R23, 0x1, PT ;  /* 0x000000011700780c */ /* 0x000fda0003f24070 */
[----:B0-----:R-:W-:Y:S05]  /*2030*/  @P1 BRA `(.L_x_32) ;  /* 0x0000000000041947 */ /* 0x001fea0003800000 */
[----:B------:R-:W-:Y:S01]  /*2040*/  BPT.TRAP 0x1 ;  /* 0x000000040000795c */ /* 0x000fe20000300000 */
.L_x_32:
[----:B------:R-:W-:Y:S01]  /*2050*/  UIADD3 UR10, UR10, 0x1, URZ ;  /* 0x000000010a0a7890 */ /* 0x000fe2000fffe03f */
[C---:B------:R-:W-:Y:S01]  /*2060*/  ISETP.GT.AND P2, PT, R0.reuse, 0x1, PT ;  /* 0x000000010000780c */ /* 0x040fe20003f44270 */
[----:B------:R-:W-:Y:S02]  /*2070*/  VIADD R3, R3, 0x1 ;  /* 0x0000000103037836 */ /* 0x000fe40000000000 */
[----:B------:R-:W-:Y:S01]  /*2080*/  UISETP.NE.AND UP0, UPT, UR10, 0x9, UPT ;  /* 0x000000090a00788c */ /* 0x000fe2000bf05270 */
[----:B------:R-:W-:Y:S02]  /*2090*/  VIADD R0, R0, 0xffffffff ;  /* 0xffffffff00007836 */ /* 0x000fe40000000000 */
[C---:B------:R-:W-:Y:S01]  /*20a0*/  ISETP.NE.AND P1, PT, R3.reuse, 0x9, PT ;  /* 0x000000090300780c */ /* 0x040fe20003f25270 */
[----:B------:R-:W-:Y:S02]  /*20b0*/  USEL UR4, URZ, 0x1, UP0 ;  /* 0x000000013f047887 */ /* 0x000fe40008000000 */
[----:B------:R-:W-:Y:S01]  /*20c0*/  USEL UR10, UR10, URZ, UP0 ;  /* 0x0000003f0a0a7287 */ /* 0x000fe20008000000 */
[----:B------:R-:W-:-:S03]  /*20d0*/  SEL R3, R3, RZ, P1 ;  /* 0x000000ff03037207 */ /* 0x000fc60000800000 */
[----:B------:R-:W-:Y:S01]  /*20e0*/  LOP3.LUT R6, R6, UR4, RZ, 0x3c, !PT ;  /* 0x0000000406067c12 */ /* 0x000fe2000f8e3cff */
[----:B------:R-:W-:Y:S07]  /*20f0*/  @P2 BRA `(.L_x_33) ;  /* 0xfffffffc000c2947 */ /* 0x000fee000383ffff */
.L_x_26:
[----:B01----:R-:W0:Y:S01]  /*2100*/  LDC R0, c[0x0][0x28c] ;  /* 0x0000a300ff007b82 */ /* 0x003e220000000800 */
[----:B------:R-:W-:-:S04]  /*2110*/  IMAD.U32 R3, RZ, RZ, UR47 ;  /* 0x0000002fff037e24 */ /* 0x000fc8000f8e00ff */
[----:B------:R1:W-:Y:S01]  /*2120*/  SYNCS.ARRIVE.TRANS64.A1T0 RZ, [R3+UR46], RZ ;  /* 0x000000ff03ff79a7 */ /* 0x0003e2000810002e */
[----:B0-----:R-:W-:-:S13]  /*2130*/  ISETP.GE.AND P1, PT, R0, 0x1, PT ;  /* 0x000000010000780c */ /* 0x001fda0003f26270 */
[----:B-1----:R-:W-:Y:S05]  /*2140*/  @!P1 BRA `(.L_x_34) ;  /* 0x0000000000449947 */ /* 0x002fea0003800000 */
[----:B------:R-:W-:Y:S05]  /*2150*/  @!P0 BRA `(.L_x_35) ;  /* 0x0000000000048947 */ /* 0x000fea0003800000 */
[----:B------:R-:W-:Y:S01]  /*2160*/  BPT.TRAP 0x1 ;  /* 0x000000040000795c */ /* 0x000fe20000300000 */
.L_x_35:
[----:B------:R-:W-:-:S13]  /*2170*/  ISETP.NE.AND P0, PT, R103, RZ, PT ;  /* 0x000000ff6700720c */ /* 0x000fda0003f05270 */
[----:B------:R-:W-:-:S05]  /*2180*/  VOTEU.ANY UP0, P0 ;  /* 0x00000000003f7886 */ /* 0x000fca0000000100 */
[----:B------:R-:W-:-:S06]  /*2190*/  @UP0 UIADD3 UR4, UR38, UR42, URZ ;  /* 0x0000002a26040290 */ /* 0x000fcc000fffe03f */
[----:B------:R-:W-:Y:S02]  /*21a0*/  IMAD.U32 R4, RZ, RZ, UR4 ;  /* 0x00000004ff047e24 */ /* 0x000fe4000f8e00ff */
[----:B------:R-:W-:Y:S02]  /*21b0*/  IMAD.U32 R3, RZ, RZ, UR4 ;  /* 0x00000004ff037e24 */ /* 0x000fe4000f8e00ff */
[----:B------:R-:W-:-:S05]  /*21c0*/  @P0 IMAD.WIDE.U32 R4, R4, 0x38e38e39, RZ ;  /* 0x38e38e3904040825 */ /* 0x000fca00078e00ff */
[----:B------:R-:W-:-:S05]  /*21d0*/  @P0 SHF.R.U32.HI R0, RZ, 0x1, R5 ;  /* 0x00000001ff000819 */ /* 0x000fca0000011605 */
[----:B------:R-:W-:-:S05]  /*21e0*/  @P0 IMAD R0, R0, -0x9, R3 ;  /* 0xfffffff700000824 */ /* 0x000fca00078e0203 */
[----:B------:R-:W-:-:S05]  /*21f0*/  @P0 LEA R0, R0, UR41, 0x3 ;  /* 0x0000002900000c11 */ /* 0x000fca000f8e18ff */
[----:B------:R-:W-:-:S05]  /*2200*/  @P0 VIADD R3, R0, 0x48 ;  /* 0x0000004800030836 */ /* 0x000fca0000000000 */
[----:B------:R-:W-:-:S04]  /*2210*/  @P0 PRMT R3, R88, 0x654, R3 ;  /* 0x0000065458030816 */ /* 0x000fc80000000003 */
[----:B------:R0:W-:Y:S01]  /*2220*/  @P0 SYNCS.ARRIVE.TRANS64.RED.A1T0 RZ, [R3+URZ], RZ ;  /* 0x000000ff03ff09a7 */ /* 0x0001e2000810043f */
[----:B------:R-:W-:-:S13]  /*2230*/  ISETP.GT.U32.AND P0, PT, R23, 0x1, PT ;  /* 0x000000011700780c */ /* 0x000fda0003f04070 */
[----:B0-----:R-:W-:Y:S05]  /*2240*/  @P0 BRA `(.L_x_34) ;  /* 0x0000000000040947 */ /* 0x001fea0003800000 */
[----:B------:R-:W-:Y:S01]  /*2250*/  BPT.TRAP 0x1 ;  /* 0x000000040000795c */ /* 0x000fe20000300000 */
.L_x_34:
[----:B------:R-:W-:Y:S01]  /*2260*/  SHF.L.U32 R0, R105, 0x1f, RZ ;  /* 0x0000001f69007819 */ /* 0x000fe200000006ff */
[----:B------:R-:W-:Y:S01]  /*2270*/  UIADD3 UR38, UR38, UR45, URZ ;  /* 0x0000002d26267290 */ /* 0x000fe2000fffe03f */
[----:B------:R-:W-:Y:S01]  /*2280*/  SHF.R.S32.HI R11, RZ, 0x1f, R19 ;  /* 0x0000001fff0b7819 */ /* 0x000fe20000011413 */
[----:B------:R-:W-:Y:S01]  /*2290*/  UISETP.GE.U32.AND UP1, UPT, UR45, 0x9, UPT ;  /* 0x000000092d00788c */ /* 0x000fe2000bf26070 */
[----:B------:R-:W0:Y:S01]  /*22a0*/  SYNCS.PHASECHK.TRANS64.TRYWAIT P0, [UR43+0x8], R0 ;  /* 0x00000800ff0075a7 */ /* 0x000e22000800016b */
[----:B------:R-:W-:-:S04]  /*22b0*/  UISETP.GT.U32.AND UP0, UPT, UR38, 0x8, UPT ;  /* 0x000000082600788c */ /* 0x000fc8000bf04070 */
[----:B------:R-:W-:-:S04]  /*22c0*/  UISETP.LT.U32.AND UP0, UPT, UR45, 0x9, UP0 ;  /* 0x000000092d00788c */ /* 0x000fc80008701070 */
[----:B------:R-:W-:Y:S02]  /*22d0*/  USEL UR6, URZ, 0x1, !UP0 ;  /* 0x000000013f067887 */ /* 0x000fe4000c000000 */
[----:B------:R-:W-:Y:S02]  /*22e0*/  @UP1 UIMAD.WIDE.U32 UR4, UR38, 0x38e38e39, URZ ;  /* 0x38e38e39260418a5 */ /* 0x000fe4000f8e003f */
[----:B------:R-:W-:Y:S02]  /*22f0*/  ULOP3.LUT UR39, UR39, UR6, URZ, 0x3c, !UPT ;  /* 0x0000000627277292 */ /* 0x000fe4000f8e3c3f */
[----:B------:R-:W-:-:S04]  /*2300*/  @UP1 USHF.R.U32.HI UR4, URZ, 0x1, UR5 ;  /* 0x000000013f041899 */ /* 0x000fc80008011605 */
[----:B------:R-:W-:Y:S01]  /*2310*/  @UP1 ULOP3.LUT UR39, UR39, 0x1, UR4, 0x78, !UPT ;  /* 0x0000000127271892 */ /* 0x000fe2000f8e7804 */
[----:B0-----:R-:W-:Y:S11]  /*2320*/  @!P0 BRA `(.L_x_36) ;  /* 0x0000005800bc8947 */ /* 0x001ff60003800000 */
.L_x_195:
[----:B------:R-:W-:Y:S01]  /*2330*/  IMAD.SHL.U32 R7, R22, 0x40, RZ ;  /* 0x0000004016077824 */ /* 0x000fe200078e00ff */
[----:B------:R-:W-:Y:S01]  /*2340*/  ULDC UR6, c[0x0][0x284] ;  /* 0x0000a10000067ab9 */ /* 0x000fe20000000800 */
[----:B------:R-:W-:Y:S01]  /*2350*/  IMAD.SHL.U32 R12, R18, 0x80, RZ ;  /* 0x00000080120c7824 */ /* 0x000fe200078e00ff */
[----:B------:R-:W-:Y:S01]  /*2360*/  ULDC.64 UR4, c[0x0][0x5d0] ;  /* 0x0001740000047ab9 */ /* 0x000fe20000000a00 */
[----:B------:R-:W-:Y:S01]  /*2370*/  IMAD.WIDE R20, R22, 0x40, R92 ;  /* 0x0000004016147825 */ /* 0x000fe200078e025c */
[----:B------:R-:W-:Y:S01]  /*2380*/  ISETP.GE.AND P0, PT, R7, UR6, PT ;  /* 0x0000000607007c0c */ /* 0x000fe2000bf06270 */
[----:B------:R-:W-:Y:S01]  /*2390*/  ULDC UR6, c[0x0][0x288] ;  /* 0x0000a20000067ab9 */ /* 0x000fe20000000800 */
[----:B------:R-:W-:Y:S01]  /*23a0*/  SHF.R.S32.HI R13, RZ, 0x1f, R12 ;  /* 0x0000001fff0d7819 */ /* 0x000fe2000001140c */
[----:B0-----:R-:W-:Y:S01]  /*23b0*/  IMAD R0, R11, UR4, RZ ;  /* 0x000000040b007c24 */ /* 0x001fe2000f8e02ff */
[----:B------:R-:W-:Y:S01]  /*23c0*/  ISETP.GE.OR P0, PT, R12, UR6, P0 ;  /* 0x000000060c007c0c */ /* 0x000fe20008706670 */
[----:B------:R-:W-:-:S04]  /*23d0*/  IMAD.WIDE.U32 R4, R19, UR4, R94 ;  /* 0x0000000413047c25 */ /* 0x000fc8000f8e005e */
[----:B------:R-:W-:Y:S01]  /*23e0*/  IMAD R3, R19, UR5, R0 ;  /* 0x0000000513037c24 */ /* 0x000fe2000f8e0200 */
[----:B------:R-:W-:Y:S01]  /*23f0*/  IADD3 R4, P1, R12, R4, RZ ;  /* 0x000000040c047210 */ /* 0x000fe20007f3e0ff */
[----:B------:R-:W-:Y:S02]  /*2400*/  ULDC.64 UR4, c[0x0][0x5c8] ;  /* 0x0001720000047ab9 */ /* 0x000fe40000000a00 */
[----:B------:R-:W-:Y:S01]  /*2410*/  IMAD R9, R21, UR4, RZ ;  /* 0x0000000415097c24 */ /* 0x000fe2000f8e02ff */
[----:B------:R-:W-:-:S03]  /*2420*/  IADD3.X R5, R13, R5, R3, P1, !PT ;  /* 0x000000050d057210 */ /* 0x000fc60000ffe403 */
[C---:B------:R-:W-:Y:S02]  /*2430*/  IMAD R9, R20.reuse, UR5, R9 ;  /* 0x0000000514097c24 */ /* 0x040fe4000f8e0209 */
[----:B------:R-:W-:Y:S01]  /*2440*/  IMAD.WIDE.U32 R106, R20, UR4, R4 ;  /* 0x00000004146a7c25 */ /* 0x000fe2000f8e0004 */
[----:B------:R-:W-:Y:S06]  /*2450*/  @P0 BRA `(.L_x_37) ;  /* 0x0000003c00d80947 */ /* 0x000fec0003800000 */
[----:B-----5:R-:W-:Y:S01]  /*2460*/  FSETP.NEU.AND P0, PT, R90, RZ, PT ;  /* 0x000000ff5a00720b */ /* 0x020fe20003f0d000 */
[----:B------:R-:W-:Y:S01]  /*2470*/  IMAD.IADD R3, R99, 0x1, -R12 ;  /* 0x0000000163037824 */ /* 0x000fe200078e0a0c */
[----:B------:R-:W-:Y:S01]  /*2480*/  BSSY B0, `(.L_x_37) ;  /* 0x00003f3000007945 */ /* 0x000fe20003800000 */
[----:B------:R-:W-:Y:S02]  /*2490*/  IMAD.IADD R0, R102, 0x1, -R7 ;  /* 0x0000000166007824 */ /* 0x000fe400078e0a07 */
[----:B------:R-:W-:Y:S01]  /*24a0*/  IMAD.IADD R115, R107, 0x1, R9 ;  /* 0x000000016b737824 */ /* 0x000fe200078e0209 */
[----:B------:R-:W-:-:S04]  /*24b0*/  ISETP.GT.AND P2, PT, R3, RZ, PT ;  /* 0x000000ff0300720c */ /* 0x000fc80003f44270 */
[----:B------:R-:W-:-:S03]  /*24c0*/  ISETP.GT.AND P3, PT, R0, RZ, P2 ;  /* 0x000000ff0000720c */ /* 0x000fc60001764270 */
[----:B------:R-:W-:Y:S10]  /*24d0*/  @!P0 BRA `(.L_x_38) ;  /* 0x0000002c001c8947 */ /* 0x000ff40003800000 */
[----:B------:R-:W0:Y:S01]  /*24e0*/  LDC.64 R108, c[0x0][0x5b8] ;  /* 0x00016e00ff6c7b82 */ /* 0x000e220000000a00 */
[----:B------:R-:W-:-:S07]  /*24f0*/  ULDC.64 UR4, c[0x0][0x5c0] ;  /* 0x0001700000047ab9 */ /* 0x000fce0000000a00 */
[----:B------:R-:W1:Y:S08]  /*2500*/  LDC.64 R110, c[0x0][0x5b0] ;  /* 0x00016c00ff6e7b82 */ /* 0x000e700000000a00 */
[----:B------:R-:W2:Y:S01]  /*2510*/  LDC.64 R112, c[0x0][0x5a8] ;  /* 0x00016a00ff707b82 */ /* 0x000ea20000000a00 */
[-C--:B0-----:R-:W-:Y:S02]  /*2520*/  IMAD R6, R11, R108.reuse, RZ ;  /* 0x0000006c0b067224 */ /* 0x081fe400078e02ff */
[----:B------:R-:W-:-:S04]  /*2530*/  IMAD.WIDE.U32 R4, R19, R108, R94 ;  /* 0x0000006c13047225 */ /* 0x000fc800078e005e */
[----:B------:R-:W-:Y:S01]  /*2540*/  IMAD R107, R19, R109, R6 ;  /* 0x0000006d136b7224 */ /* 0x000fe200078e0206 */
[----:B------:R-:W-:Y:S01]  /*2550*/  IADD3 R6, P0, R12, R4, RZ ;  /* 0x000000040c067210 */ /* 0x000fe20007f1e0ff */
[----:B-1----:R-:W-:-:S03]  /*2560*/  IMAD R4, R21, R110, RZ ;  /* 0x0000006e15047224 */ /* 0x002fc600078e02ff */
[----:B------:R-:W-:Y:S01]  /*2570*/  IADD3.X R7, R13, R5, R107, P0, !PT ;  /* 0x000000050d077210 */ /* 0x000fe200007fe46b */
[C---:B------:R-:W-:Y:S02]  /*2580*/  IMAD R21, R20.reuse, R111, R4 ;  /* 0x0000006f14157224 */ /* 0x040fe400078e0204 */
[----:B------:R-:W-:-:S04]  /*2590*/  IMAD.WIDE.U32 R4, R20, R110, R6 ;  /* 0x0000006e14047225 */ /* 0x000fc800078e0006 */
[----:B------:R-:W-:Y:S01]  /*25a0*/  IMAD.IADD R5, R5, 0x1, R21 ;  /* 0x0000000105057824 */ /* 0x000fe200078e0215 */
[----:B--2---:R-:W-:-:S04]  /*25b0*/  LEA R10, P0, R4, R112, 0x2 ;  /* 0x00000070040a7211 */ /* 0x004fc800078010ff */
[----:B------:R-:W-:-:S05]  /*25c0*/  LEA.HI.X R11, R4, R113, R5, 0x2, P0 ;  /* 0x00000071040b7211 */ /* 0x000fca00000f1405 */
[----:B------:R0:W2:Y:S01]  /*25d0*/  @P3 LDG.E.LTC128B R18, desc[UR36][R10.64] ;  /* 0x000000240a123981 */ /* 0x0000a2000c1e1920 */
[----:B------:R-:W-:Y:S01]  /*25e0*/  IMAD.WIDE.U32 R4, R20, R110, R12 ;  /* 0x0000006e14047225 */ /* 0x000fe200078e000c */
[----:B------:R-:W-:Y:S01]  /*25f0*/  LEA R8, P1, R106, UR4, 0x2 ;  /* 0x000000046a087c11 */ /* 0x000fe2000f8210ff */
[----:B------:R-:W-:Y:S01]  /*2600*/  BSSY B1, `(.L_x_39) ;  /* 0x0000014000017945 */ /* 0x000fe20003800000 */
[----:B------:R-:W-:-:S04]  /*2610*/  IADD3 R14, P0, R94, R4, RZ ;  /* 0x000000045e0e7210 */ /* 0x000fc80007f1e0ff */
[----:B------:R-:W-:Y:S01]  /*2620*/  IADD3.X R15, R95, R21, R5, P0, !PT ;  /* 0x000000155f0f7210 */ /* 0x000fe200007fe405 */
[C---:B0-----:R-:W-:Y:S01]  /*2630*/  IMAD.SHL.U32 R10, R110.reuse, 0x8, RZ ;  /* 0x000000086e0a7824 */ /* 0x041fe200078e00ff */
[----:B------:R-:W-:Y:S02]  /*2640*/  ISETP.GT.AND P0, PT, R3, 0x1, PT ;  /* 0x000000010300780c */ /* 0x000fe40003f04270 */
[----:B------:R-:W-:Y:S01]  /*2650*/  SHF.L.U64.HI R11, R110, 0x3, R111 ;  /* 0x000000036e0b7819 */ /* 0x000fe2000001026f */
[----:B------:R-:W-:-:S04]  /*2660*/  IMAD.WIDE.U32 R14, R19, R108, R14 ;  /* 0x0000006c130e7225 */ /* 0x000fc800078e000e */
[----:B------:R-:W-:Y:S01]  /*2670*/  IMAD.IADD R5, R107, 0x1, R15 ;  /* 0x000000016b057824 */ /* 0x000fe200078e020f */
[----:B------:R-:W-:Y:S01]  /*2680*/  LEA R4, P4, R14, R112, 0x2 ;  /* 0x000000700e047211 */ /* 0x000fe200078810ff */
[----:B------:R-:W-:-:S03]  /*2690*/  IMAD.WIDE.U32 R10, R20, R110, R10 ;  /* 0x0000006e140a7225 */ /* 0x000fc600078e000a */
[----:B------:R-:W-:Y:S02]  /*26a0*/  LEA.HI.X R5, R14, R113, R5, 0x2, P4 ;  /* 0x000000710e057211 */ /* 0x000fe400020f1405 */
[----:B--2---:R-:W-:-:S05]  /*26b0*/  LOP3.LUT R9, R18, 0xffffe000, RZ, 0xc0, !PT ;  /* 0xffffe00012097812 */ /* 0x004fca00078ec0ff */
[----:B------:R-:W-:-:S04]  /*26c0*/  FMUL R9, R9, R90 ;  /* 0x0000005a09097220 */ /* 0x000fc80000400000 */
[----:B------:R-:W-:Y:S01]  /*26d0*/  FFMA R109, R24, R89, R9 ;  /* 0x00000059186d7223 */ /* 0x000fe20000000009 */
[----:B------:R-:W-:Y:S02]  /*26e0*/  LEA.HI.X R9, R106, UR5, R115, 0x2, P1 ;  /* 0x000000056a097c11 */ /* 0x000fe400088f1473 */
[----:B------:R-:W-:Y:S02]  /*26f0*/  ISETP.GT.AND P1, PT, R0, RZ, P0 ;  /* 0x000000ff0000720c */ /* 0x000fe40000724270 */
[----:B------:R-:W-:-:S05]  /*2700*/  F2FP.TF32.F32.PACK_B R109, R109 ;  /* 0x0000006dff6d723e */ /* 0x000fca00024050ff */
[----:B------:R0:W-:Y:S06]  /*2710*/  @P3 STG.E desc[UR36][R8.64], R109 ;  /* 0x0000006d08003986 */ /* 0x0001ec000c101924 */
[----:B------:R-:W-:Y:S05]  /*2720*/  @!P1 BRA `(.L_x_40) ;  /* 0x0000000000049947 */ /* 0x000fea0003800000 */
[----:B------:R1:W5:Y:S02]  /*2730*/  LDG.E.LTC128B R18, desc[UR36][R4.64+0x4] ;  /* 0x0000042404127981 */ /* 0x000364000c1e1920 */
.L_x_40:
[----:B------:R-:W-:Y:S05]  /*2740*/  BSYNC B1 ;  /* 0x0000000000017941 */ /* 0x000fea0003800000 */
.L_x_39:
[----:B-----5:R-:W-:Y:S01]  /*2750*/  LOP3.LUT R15, R18, 0xffffe000, RZ, 0xc0, !PT ;  /* 0xffffe000120f7812 */ /* 0x020fe200078ec0ff */
[----:B------:R-:W-:Y:S01]  /*2760*/  IMAD.IADD R21, R21, 0x1, R11 ;  /* 0x0000000115157824 */ /* 0x000fe200078e020b */
[----:B------:R-:W-:Y:S02]  /*2770*/  IADD3 R11, P3, R6, R10, RZ ;  /* 0x0000000a060b7210 */ /* 0x000fe40007f7e0ff */
[----:B------:R-:W-:Y:S01]  /*2780*/  ISETP.GT.AND P2, PT, R0, 0x8, P2 ;  /* 0x000000080000780c */ /* 0x000fe20001744270 */
[----:B------:R-:W-:Y:S02]  /*2790*/  FMUL R6, R15, R90 ;  /* 0x0000005a0f067220 */ /* 0x000fe40000400000 */
[----:B------:R-:W-:Y:S01]  /*27a0*/  IMAD.X R20, R21, 0x1, R7, P3 ;  /* 0x0000000115147824 */ /* 0x000fe200018e0607 */
[----:B------:R-:W-:Y:S01]  /*27b0*/  LEA R14, P3, R11, R112, 0x2 ;  /* 0x000000700b0e7211 */ /* 0x000fe200078610ff */
[----:B------:R-:W-:Y:S01]  /*27c0*/  FFMA R25, R25, R89, R6 ;  /* 0x0000005919197223 */ /* 0x000fe20000000006 */
[----:B------:R-:W-:-:S02]  /*27d0*/  @P1 IMAD.MOV.U32 R6, RZ, RZ, R8 ;  /* 0x000000ffff061224 */ /* 0x000fc400078e0008 */
[----:B------:R-:W-:Y:S01]  /*27e0*/  @P1 IMAD.MOV.U32 R7, RZ, RZ, R9 ;  /* 0x000000ffff071224 */ /* 0x000fe200078e0009 */
[----:B------:R-:W-:Y:S02]  /*27f0*/  LEA.HI.X R15, R11, R113, R20, 0x2, P3 ;  /* 0x000000710b0f7211 */ /* 0x000fe400018f1414 */
[----:B------:R-:W-:-:S05]  /*2800*/  F2FP.TF32.F32.PACK_B R25, R25 ;  /* 0x00000019ff19723e */ /* 0x000fca00024050ff */
[----:B------:R2:W-:Y:S04]  /*2810*/  @P1 STG.E desc[UR36][R6.64+0x4], R25 ;  /* 0x0000041906001986 */ /* 0x0005e8000c101924 */
[----:B------:R-:W3:Y:S01]  /*2820*/  @P2 LDG.E.LTC128B R18, desc[UR36][R14.64] ;  /* 0x000000240e122981 */ /* 0x000ee2000c1e1920 */
[----:B------:R-:W-:Y:S01]  /*2830*/  IADD3 R12, P1, P3, R94, R10, R12 ;  /* 0x0000000a5e0c7210 */ /* 0x000fe20007b3e00c */
[----:B------:R-:W-:Y:S01]  /*2840*/  BSSY B1, `(.L_x_41) ;  /* 0x0000011000017945 */ /* 0x000fe20003800000 */
[----:B------:R-:W-:Y:S02]  /*2850*/  ISETP.GT.AND P0, PT, R0, 0x8, P0 ;  /* 0x000000080000780c */ /* 0x000fe40000704270 */
[----:B------:R-:W-:Y:S02]  /*2860*/  IADD3.X R13, R95, R21, R13, P1, P3 ;  /* 0x000000155f0d7210 */ /* 0x000fe40000fe640d */
[----:B------:R-:W-:Y:S01]  /*2870*/  LEA R10, P1, R91, R8, 0x2 ;  /* 0x000000085b0a7211 */ /* 0x000fe200078210ff */
[----:B------:R-:W-:Y:S01]  /*2880*/  IMAD.WIDE.U32 R12, R19, R108, R12 ;  /* 0x0000006c130c7225 */ /* 0x000fe200078e000c */
[----:B------:R-:W-:-:S03]  /*2890*/  SHF.L.U64.HI R19, R91, 0x2, R96 ;  /* 0x000000025b137819 */ /* 0x000fc60000010260 */
[----:B------:R-:W-:Y:S01]  /*28a0*/  IMAD.IADD R13, R107, 0x1, R13 ;  /* 0x000000016b0d7824 */ /* 0x000fe200078e020d */
[----:B--2---:R-:W-:-:S04]  /*28b0*/  LEA R6, P3, R12, R112, 0x2 ;  /* 0x000000700c067211 */ /* 0x004fc800078610ff */
[----:B------:R-:W-:Y:S02]  /*28c0*/  LEA.HI.X R7, R12, R113, R13, 0x2, P3 ;  /* 0x000000710c077211 */ /* 0x000fe400018f140d */
[----:B---3--:R-:W-:-:S05]  /*28d0*/  LOP3.LUT R11, R18, 0xffffe000, RZ, 0xc0, !PT ;  /* 0xffffe000120b7812 */ /* 0x008fca00078ec0ff */
[----:B------:R-:W-:-:S04]  /*28e0*/  FMUL R11, R11, R90 ;  /* 0x0000005a0b0b7220 */ /* 0x000fc80000400000 */
[----:B------:R-:W-:Y:S01]  /*28f0*/  FFMA R21, R26, R89, R11 ;  /* 0x000000591a157223 */ /* 0x000fe2000000000b */
[----:B------:R-:W-:-:S04]  /*2900*/  IMAD.X R11, R19, 0x1, R9, P1 ;  /* 0x00000001130b7824 */ /* 0x000fc800008e0609 */
[----:B------:R-:W-:-:S05]  /*2910*/  F2FP.TF32.F32.PACK_B R21, R21 ;  /* 0x00000015ff15723e */ /* 0x000fca00024050ff */
[----:B------:R2:W-:Y:S01]  /*2920*/  @P2 STG.E desc[UR36][R10.64], R21 ;  /* 0x000000150a002986 */ /* 0x0005e2000c101924 */
[----:B------:R-:W-:Y:S05]  /*2930*/  @!P0 BRA `(.L_x_42) ;  /* 0x0000000000048947 */ /* 0x000fea0003800000 */
[----:B------:R3:W5:Y:S02]  /*2940*/  LDG.E.LTC128B R18, desc[UR36][R6.64+0x4] ;  /* 0x0000042406127981 */ /* 0x000764000c1e1920 */
.L_x_42:
[----:B------:R-:W-:Y:S05]  /*2950*/  BSYNC B1 ;  /* 0x0000000000017941 */ /* 0x000fea0003800000 */
.L_x_41:
[----:B-----5:R-:W-:Y:S01]  /*2960*/  LOP3.LUT R13, R18, 0xffffe000, RZ, 0xc0, !PT ;  /* 0xffffe000120d7812 */ /* 0x020fe200078ec0ff */
[----:B------:R-:W-:Y:S01]  /*2970*/  BSSY B1, `(.L_x_43) ;  /* 0x0000009000017945 */ /* 0x000fe20003800000 */
[----:B------:R-:W-:-:S03]  /*2980*/  ISETP.GT.AND P1, PT, R3, 0x8, PT ;  /* 0x000000080300780c */ /* 0x000fc60003f24270 */
[----:B------:R-:W-:Y:S01]  /*2990*/  FMUL R12, R13, R90 ;  /* 0x0000005a0d0c7220 */ /* 0x000fe20000400000 */
[----:B------:R-:W-:-:S03]  /*29a0*/  ISETP.GT.AND P2, PT, R0, RZ, P1 ;  /* 0x000000ff0000720c */ /* 0x000fc60000f44270 */
[----:B------:R-:W-:-:S05]  /*29b0*/  FFMA R27, R27, R89, R12 ;  /* 0x000000591b1b7223 */ /* 0x000fca000000000c */
[----:B------:R-:W-:-:S05]  /*29c0*/  F2FP.TF32.F32.PACK_B R27, R27 ;  /* 0x0000001bff1b723e */ /* 0x000fca00024050ff */
[----:B------:R4:W-:Y:S01]  /*29d0*/  @P0 STG.E desc[UR36][R10.64+0x4], R27 ;  /* 0x0000041b0a000986 */ /* 0x0009e2000c101924 */
[----:B------:R-:W-:Y:S05]  /*29e0*/  @!P2 BRA `(.L_x_44) ;  /* 0x000000000004a947 */ /* 0x000fea0003800000 */
[----:B------:R0:W5:Y:S02]  /*29f0*/  LDG.E.LTC128B R18, desc[UR36][R4.64+0x20] ;  /* 0x0000202404127981 */ /* 0x000164000c1e1920 */
.L_x_44:
[----:B------:R-:W-:Y:S05]  /*2a00*/  BSYNC B1 ;  /* 0x0000000000017941 */ /* 0x000fea0003800000 */
.L_x_43:
        /* <DEDUP_REMOVED lines=10> */
.L_x_46:
[----:B------:R-:W-:Y:S05]  /*2ab0*/  BSYNC B1 ;  /* 0x0000000000017941 */ /* 0x000fea0003800000 */
.L_x_45:
[----:B0----5:R-:W-:Y:S01]  /*2ac0*/  LOP3.LUT R13, R18, 0xffffe000, RZ, 0xc0, !PT ;  /* 0xffffe000120d7812 */ /* 0x021fe200078ec0ff */
[----:B------:R-:W-:Y:S01]  /*2ad0*/  BSSY B1, `(.L_x_47) ;  /* 0x0000008000017945 */ /* 0x000fe20003800000 */
[----:B------:R-:W-:-:S03]  /*2ae0*/  ISETP.GT.AND P1, PT, R0, 0x8, P1 ;  /* 0x000000080000780c */ /* 0x000fc60000f24270 */
[----:B------:R-:W-:-:S04]  /*2af0*/  FMUL R12, R13, R90 ;  /* 0x0000005a0d0c7220 */ /* 0x000fc80000400000 */
[----:B------:R-:W-:-:S05]  /*2b00*/  FFMA R29, R29, R89, R12 ;  /* 0x000000591d1d7223 */ /* 0x000fca000000000c */
[----:B------:R-:W-:-:S05]  /*2b10*/  F2FP.TF32.F32.PACK_B R29, R29 ;  /* 0x0000001dff1d723e */ /* 0x000fca00024050ff */
[----:B------:R0:W-:Y:S01]  /*2b20*/  @P3 STG.E desc[UR36][R8.64+0x24], R29 ;  /* 0x0000241d08003986 */ /* 0x0001e2000c101924 */
[----:B------:R-:W-:Y:S05]  /*2b30*/  @!P1 BRA `(.L_x_48) ;  /* 0x0000000000049947 */ /* 0x000fea0003800000 */
[----:B------:R0:W5:Y:S02]  /*2b40*/  LDG.E.LTC128B R18, desc[UR36][R6.64+0x20] ;  /* 0x0000202406127981 */ /* 0x000164000c1e1920 */
.L_x_48:
[----:B------:R-:W-:Y:S05]  /*2b50*/  BSYNC B1 ;  /* 0x0000000000017941 */ /* 0x000fea0003800000 */
.L_x_47:
[----:B-----5:R-:W-:Y:S01]  /*2b60*/  LOP3.LUT R13, R18, 0xffffe000, RZ, 0xc0, !PT ;  /* 0xffffe000120d7812 */ /* 0x020fe200078ec0ff */
        /* <DEDUP_REMOVED lines=8> */
.L_x_50:
[----:B------:R-:W-:Y:S05]  /*2bf0*/  BSYNC B1 ;  /* 0x0000000000017941 */ /* 0x000fea0003800000 */
.L_x_49:
[----:B0----5:R-:W-:Y:S01]  /*2c00*/  LOP3.LUT R13, R18, 0xffffe000, RZ, 0xc0, !PT ;  /* 0xffffe000120d7812 */ /* 0x021fe200078ec0ff */
        /* <DEDUP_REMOVED lines=9> */
.L_x_52:
[----:B------:R-:W-:Y:S05]  /*2ca0*/  BSYNC B1 ;  /* 0x0000000000017941 */ /* 0x000fea0003800000 */
.L_x_51:
        /* <DEDUP_REMOVED lines=10> */
.L_x_54:
[----:B------:R-:W-:Y:S05]  /*2d50*/  BSYNC B1 ;  /* 0x0000000000017941 */ /* 0x000fea0003800000 */
.L_x_53:
        /* <DEDUP_REMOVED lines=9> */
.L_x_56:
[----:B------:R-:W-:Y:S05]  /*2df0*/  BSYNC B1 ;  /* 0x0000000000017941 */ /* 0x000fea0003800000 */
.L_x_55:
        /* <DEDUP_REMOVED lines=9> */
.L_x_58:
[----:B------:R-:W-:Y:S05]  /*2e90*/  BSYNC B1 ;  /* 0x0000000000017941 */ /* 0x000fea0003800000 */
.L_x_57:
        /* <DEDUP_REMOVED lines=10> */
.L_x_60:
[----:B------:R-:W-:Y:S05]  /*2f40*/  BSYNC B1 ;  /* 0x0000000000017941 */ /* 0x000fea0003800000 */
.L_x_59:
        /* <DEDUP_REMOVED lines=10> */
.L_x_62:
[----:B------:R-:W-:Y:S05]  /*2ff0*/  BSYNC B1 ;  /* 0x0000000000017941 */ /* 0x000fea0003800000 */
.L_x_61:
        /* <DEDUP_REMOVED lines=9> */
.L_x_64:
[----:B------:R-:W-:Y:S05]  /*3090*/  BSYNC B1 ;  /* 0x0000000000017941 */ /* 0x000fea0003800000 */
.L_x_63:
        /* <DEDUP_REMOVED lines=9> */
.L_x_66:
[----:B------:R-:W-:Y:S05]  /*3130*/  BSYNC B1 ;  /* 0x0000000000017941 */ /* 0x000fea0003800000 */
.L_x_65:
        /* <DEDUP_REMOVED lines=10> */
.L_x_68:
[----:B------:R-:W-:Y:S05]  /*31e0*/  BSYNC B1 ;  /* 0x0000000000017941 */ /* 0x000fea0003800000 */
.L_x_67:
        /* <DEDUP_REMOVED lines=10> */
.L_x_70:
[----:B------:R-:W-:Y:S05]  /*3290*/  BSYNC B1 ;  /* 0x0000000000017941 */ /* 0x000fea0003800000 */
.L_x_69:
        /* <DEDUP_REMOVED lines=9> */
.L_x_72:
[----:B------:R-:W-:Y:S05]  /*3330*/  BSYNC B1 ;  /* 0x0000000000017941 */ /* 0x000fea0003800000 */
.L_x_71:
        /* <DEDUP_REMOVED lines=9> */
.L_x_74:
[----:B------:R-:W-:Y:S05]  /*33d0*/  BSYNC B1 ;  /* 0x0000000000017941 */ /* 0x000fea0003800000 */
.L_x_73:
        /* <DEDUP_REMOVED lines=10> */
.L_x_76:
[----:B------:R-:W-:Y:S05]  /*3480*/  BSYNC B1 ;  /* 0x0000000000017941 */ /* 0x000fea0003800000 */
.L_x_75:
        /* <DEDUP_REMOVED lines=10> */
.L_x_78:
[----:B------:R-:W-:Y:S05]  /*3530*/  BSYNC B1 ;  /* 0x0000000000017941 */ /* 0x000fea0003800000 */
.L_x_77:
        /* <DEDUP_REMOVED lines=9> */
.L_x_80:
[----:B------:R-:W-:Y:S05]  /*35d0*/  BSYNC B1 ;  /* 0x0000000000017941 */ /* 0x000fea0003800000 */
.L_x_79:
        /* <DEDUP_REMOVED lines=9> */
.L_x_82:
[----:B------:R-:W-:Y:S05]  /*3670*/  BSYNC B1 ;  /* 0x0000000000017941 */ /* 0x000fea0003800000 */
.L_x_81:
        /* <DEDUP_REMOVED lines=10> */
.L_x_84:
[----:B------:R-:W-:Y:S05]  /*3720*/  BSYNC B1 ;  /* 0x0000000000017941 */ /* 0x000fea0003800000 */
.L_x_83:
        /* <DEDUP_REMOVED lines=10> */
.L_x_86:
[----:B------:R-:W-:Y:S05]  /*37d0*/  BSYNC B1 ;  /* 0x0000000000017941 */ /* 0x000fea0003800000 */
.L_x_85:
        /* <DEDUP_REMOVED lines=9> */
.L_x_88:
[----:B------:R-:W-:Y:S05]  /*3870*/  BSYNC B1 ;  /* 0x0000000000017941 */ /* 0x000fea0003800000 */
.L_x_87:
        /* <DEDUP_REMOVED lines=9> */
.L_x_90:
[----:B------:R-:W-:Y:S05]  /*3910*/  BSYNC B1 ;  /* 0x0000000000017941 */ /* 0x000fea0003800000 */
.L_x_89:
        /* <DEDUP_REMOVED lines=10> */
.L_x_92:
[----:B------:R-:W-:Y:S05]  /*39c0*/  BSYNC B1 ;  /* 0x0000000000017941 */ /* 0x000fea0003800000 */
.L_x_91:
        /* <DEDUP_REMOVED lines=10> */
.L_x_94:
[----:B------:R-:W-:Y:S05]  /*3a70*/  BSYNC B1 ;  /* 0x0000000000017941 */ /* 0x000fea0003800000 */
.L_x_93:
        /* <DEDUP_REMOVED lines=9> */
.L_x_96:
[----:B------:R-:W-:Y:S05]  /*3b10*/  BSYNC B1 ;  /* 0x0000000000017941 */ /* 0x000fea0003800000 */
.L_x_95:
        /* <DEDUP_REMOVED lines=9> */
.L_x_98:
[----:B------:R-:W-:Y:S05]  /*3bb0*/  BSYNC B1 ;  /* 0x0000000000017941 */ /* 0x000fea0003800000 */
.L_x_97:
        /* <DEDUP_REMOVED lines=10> */
.L_x_100:
[----:B------:R-:W-:Y:S05]  /*3c60*/  BSYNC B1 ;  /* 0x0000000000017941 */ /* 0x000fea0003800000 */
.L_x_99:
        /* <DEDUP_REMOVED lines=10> */
.L_x_102:
[----:B------:R-:W-:Y:S05]  /*3d10*/  BSYNC B1 ;  /* 0x0000000000017941 */ /* 0x000fea0003800000 */
.L_x_101:
        /* <DEDUP_REMOVED lines=9> */
.L_x_104:
[----:B------:R-:W-:Y:S05]  /*3db0*/  BSYNC B1 ;  /* 0x0000000000017941 */ /* 0x000fea0003800000 */
.L_x_103:
        /* <DEDUP_REMOVED lines=9> */
.L_x_106:
[----:B------:R-:W-:Y:S05]  /*3e50*/  BSYNC B1 ;  /* 0x0000000000017941 */ /* 0x000fea0003800000 */
.L_x_105:
        /* <DEDUP_REMOVED lines=10> */
.L_x_108:
[----:B------:R-:W-:Y:S05]  /*3f00*/  BSYNC B1 ;  /* 0x0000000000017941 */ /* 0x000fea0003800000 */
.L_x_107:
        /* <DEDUP_REMOVED lines=10> */
.L_x_110:
[----:B------:R-:W-:Y:S05]  /*3fb0*/  BSYNC B1 ;  /* 0x0000000000017941 */ /* 0x000fea0003800000 */
.L_x_109:
        /* <DEDUP_REMOVED lines=9> */
.L_x_112:
[----:B------:R-:W-:Y:S05]  /*4050*/  BSYNC B1 ;  /* 0x0000000000017941 */ /* 0x000fea0003800000 */
.L_x_111:
        /* <DEDUP_REMOVED lines=9> */
.L_x_114:
[----:B------:R-:W-:Y:S05]  /*40f0*/  BSYNC B1 ;  /* 0x0000000000017941 */ /* 0x000fea0003800000 */
.L_x_113:
        /* <DEDUP_REMOVED lines=10> */
.L_x_116:
[----:B------:R-:W-:Y:S05]  /*41a0*/  BSYNC B1 ;  /* 0x0000000000017941 */ /* 0x000fea0003800000 */
.L_x_115:
        /* <DEDUP_REMOVED lines=10> */
.L_x_118:
[----:B------:R-:W-:Y:S05]  /*4250*/  BSYNC B1 ;  /* 0x0000000000017941 */ /* 0x000fea0003800000 */
.L_x_117:
        /* <DEDUP_REMOVED lines=9> */
.L_x_120:
[----:B------:R-:W-:Y:S05]  /*42f0*/  BSYNC B1 ;  /* 0x0000000000017941 */ /* 0x000fea0003800000 */
.L_x_119:
        /* <DEDUP_REMOVED lines=9> */
.L_x_122:
[----:B------:R-:W-:Y:S05]  /*4390*/  BSYNC B1 ;  /* 0x0000000000017941 */ /* 0x000fea0003800000 */
.L_x_121:
        /* <DEDUP_REMOVED lines=10> */
.L_x_124:
[----:B------:R-:W-:Y:S05]  /*4440*/  BSYNC B1 ;  /* 0x0000000000017941 */ /* 0x000fea0003800000 */
.L_x_123:
        /* <DEDUP_REMOVED lines=10> */
.L_x_126:
[----:B------:R-:W-:Y:S05]  /*44f0*/  BSYNC B1 ;  /* 0x0000000000017941 */ /* 0x000fea0003800000 */
.L_x_125:
        /* <DEDUP_REMOVED lines=9> */
.L_x_128:
[----:B------:R-:W-:Y:S05]  /*4590*/  BSYNC B1 ;  /* 0x0000000000017941 */ /* 0x000fea0003800000 */
.L_x_127:
        /* <DEDUP_REMOVED lines=9> */
.L_x_130:
[----:B------:R-:W-:Y:S05]  /*4630*/  BSYNC B1 ;  /* 0x0000000000017941 */ /* 0x000fea0003800000 */
.L_x_129:
        /* <DEDUP_REMOVED lines=10> */
.L_x_132:
[----:B------:R-:W-:Y:S05]  /*46e0*/  BSYNC B1 ;  /* 0x0000000000017941 */ /* 0x000fea0003800000 */
.L_x_131:
        /* <DEDUP_REMOVED lines=10> */
.L_x_134:
[----:B------:R-:W-:Y:S05]  /*4790*/  BSYNC B1 ;  /* 0x0000000000017941 */ /* 0x000fea0003800000 */
.L_x_133:
        /* <DEDUP_REMOVED lines=9> */
.L_x_136:
[----:B------:R-:W-:Y:S05]  /*4830*/  BSYNC B1 ;  /* 0x0000000000017941 */ /* 0x000fea0003800000 */
.L_x_135:
        /* <DEDUP_REMOVED lines=9> */
.L_x_138:
[----:B------:R-:W-:Y:S05]  /*48d0*/  BSYNC B1 ;  /* 0x0000000000017941 */ /* 0x000fea0003800000 */
.L_x_137:
        /* <DEDUP_REMOVED lines=10> */
.L_x_140:
[----:B------:R-:W-:Y:S05]  /*4980*/  BSYNC B1 ;  /* 0x0000000000017941 */ /* 0x000fea0003800000 */
.L_x_139:
        /* <DEDUP_REMOVED lines=10> */
.L_x_142:
[----:B------:R-:W-:Y:S05]  /*4a30*/  BSYNC B1 ;  /* 0x0000000000017941 */ /* 0x000fea0003800000 */
.L_x_141:
        /* <DEDUP_REMOVED lines=9> */
.L_x_144:
[----:B------:R-:W-:Y:S05]  /*4ad0*/  BSYNC B1 ;  /* 0x0000000000017941 */ /* 0x000fea0003800000 */
.L_x_143:
        /* <DEDUP_REMOVED lines=9> */
.L_x_146:
[----:B------:R-:W-:Y:S05]  /*4b70*/  BSYNC B1 ;  /* 0x0000000000017941 */ /* 0x000fea0003800000 */
.L_x_145:
        /* <DEDUP_REMOVED lines=10> */
.L_x_148:
[----:B------:R-:W-:Y:S05]  /*4c20*/  BSYNC B1 ;  /* 0x0000000000017941 */ /* 0x000fea0003800000 */
.L_x_147:
        /* <DEDUP_REMOVED lines=10> */
.L_x_150:
[----:B------:R-:W-:Y:S05]  /*4cd0*/  BSYNC B1 ;  /* 0x0000000000017941 */ /* 0x000fea0003800000 */
.L_x_149:
        /* <DEDUP_REMOVED lines=9> */
.L_x_152:
[----:B------:R-:W-:Y:S05]  /*4d70*/  BSYNC B1 ;  /* 0x0000000000017941 */ /* 0x000fea0003800000 */
.L_x_151:
        /* <DEDUP_REMOVED lines=9> */
.L_x_154:
[----:B------:R-:W-:Y:S05]  /*4e10*/  BSYNC B1 ;  /* 0x0000000000017941 */ /* 0x000fea0003800000 */
.L_x_153:
        /* <DEDUP_REMOVED lines=10> */
.L_x_156:
[----:B------:R-:W-:Y:S05]  /*4ec0*/  BSYNC B1 ;  /* 0x0000000000017941 */ /* 0x000fea0003800000 */
.L_x_155:
        /* <DEDUP_REMOVED lines=10> */
.L_x_158:
[----:B------:R-:W-:Y:S05]  /*4f70*/  BSYNC B1 ;  /* 0x0000000000017941 */ /* 0x000fea0003800000 */
.L_x_157:
[----:B-----5:R-:W-:Y:S01]  /*4f80*/  LOP3.LUT R3, R18, 0xffffe000, RZ, 0xc0, !PT ;  /* 0xffffe00012037812 */ /* 0x020fe200078ec0ff */
[----:B------:R-:W-:Y:S01]  /*4f90*/  BSSY B1, `(.L_x_159) ;  /* 0x0000008000017945 */ /* 0x000fe20003800000 */
[----:B------:R-:W-:-:S03]  /*4fa0*/  ISETP.GT.AND P1, PT, R0, 0x8, P1 ;  /* 0x000000080000780c */ /* 0x000fc60000f24270 */
[----:B01----:R-:W-:-:S04]  /*4fb0*/  FMUL R4, R3, R90 ;  /* 0x0000005a03047220 */ /* 0x003fc80000400000 */
[----:B------:R-:W-:-:S05]  /*4fc0*/  FFMA R85, R85, R89, R4 ;  /* 0x0000005955557223 */ /* 0x000fca0000000004 */
[----:B------:R-:W-:-:S05]  /*4fd0*/  F2FP.TF32.F32.PACK_B R85, R85 ;  /* 0x00000055ff55723e */ /* 0x000fca00024050ff */
[----:B------:R0:W-:Y:S01]  /*4fe0*/  @P3 STG.E desc[UR36][R8.64+0x1e4], R85 ;  /* 0x0001e45508003986 */ /* 0x0001e2000c101924 */
[----:B------:R-:W-:Y:S05]  /*4ff0*/  @!P1 BRA `(.L_x_160) ;  /* 0x0000000000049947 */ /* 0x000fea0003800000 */
[----:B------:R1:W5:Y:S02]  /*5000*/  LDG.E.LTC128B R18, desc[UR36][R6.64+0x1e0] ;  /* 0x0001e02406127981 */ /* 0x000364000c1e1920 */
.L_x_160:
[----:B------:R-:W-:Y:S05]  /*5010*/  BSYNC B1 ;  /* 0x0000000000017941 */ /* 0x000fea0003800000 */
.L_x_159:
[----:B-----5:R-:W-:Y:S01]  /*5020*/  LOP3.LUT R3, R18, 0xffffe000, RZ, 0xc0, !PT ;  /* 0xffffe00012037812 */ /* 0x020fe200078ec0ff */
[----:B------:R-:W-:Y:S01]  /*5030*/  @P1 IMAD.MOV.U32 R4, RZ, RZ, R10 ;  /* 0x000000ffff041224 */ /* 0x000fe200078e000a */
[----:B------:R-:W-:Y:S01]  /*5040*/  ISETP.GT.AND P0, PT, R0, 0x8, P0 ;  /* 0x000000080000780c */ /* 0x000fe20000704270 */
[----:B------:R-:W-:Y:S01]  /*5050*/  @P1 IMAD.MOV.U32 R5, RZ, RZ, R11 ;  /* 0x000000ffff051224 */ /* 0x000fe200078e000b */
[----:B------:R-:W-:Y:S01]  /*5060*/  BSSY B1, `(.L_x_161) ;  /* 0x0000007000017945 */ /* 0x000fe20003800000 */
[----:B------:R-:W-:-:S04]  /*5070*/  FMUL R3, R3, R90 ;  /* 0x0000005a03037220 */ /* 0x000fc80000400000 */
[----:B------:R-:W-:-:S05]  /*5080*/  FFMA R3, R86, R89, R3 ;  /* 0x0000005956037223 */ /* 0x000fca0000000003 */
[----:B------:R-:W-:-:S05]  /*5090*/  F2FP.TF32.F32.PACK_B R3, R3 ;  /* 0x00000003ff03723e */ /* 0x000fca00024050ff */
[----:B------:R0:W-:Y:S01]  /*50a0*/  @P1 STG.E desc[UR36][R4.64+0x1e0], R3 ;  /* 0x0001e00304001986 */ /* 0x0001e2000c101924 */
[----:B------:R-:W-:Y:S05]  /*50b0*/  @!P0 BRA `(.L_x_162) ;  /* 0x0000000000048947 */ /* 0x000fea0003800000 */
[----:B------:R0:W5:Y:S02]  /*50c0*/  LDG.E.LTC128B R18, desc[UR36][R6.64+0x1e4] ;  /* 0x0001e42406127981 */ /* 0x000164000c1e1920 */
.L_x_162:
[----:B------:R-:W-:Y:S05]  /*50d0*/  BSYNC B1 ;  /* 0x0000000000017941 */ /* 0x000fea0003800000 */
.L_x_161:
[----:B------:R-:W-:Y:S05]  /*50e0*/  @!P0 BRA `(.L_x_163) ;  /* 0x0000001000b08947 */ /* 0x000fea0003800000 */
[----:B0----5:R-:W-:-:S05]  /*50f0*/  LOP3.LUT R3, R18, 0xffffe000, RZ, 0xc0, !PT ;  /* 0xffffe00012037812 */ /* 0x021fca00078ec0ff */
[----:B------:R-:W-:-:S04]  /*5100*/  FMUL R0, R3, R90 ;  /* 0x0000005a03007220 */ /* 0x000fc80000400000 */
[----:B------:R-:W-:-:S05]  /*5110*/  FFMA R87, R87, R89, R0 ;  /* 0x0000005957577223 */ /* 0x000fca0000000000 */
[----:B------:R-:W-:-:S05]  /*5120*/  F2FP.TF32.F32.PACK_B R87, R87 ;  /* 0x00000057ff57723e */ /* 0x000fca00024050ff */
[----:B------:R0:W-:Y:S01]  /*5130*/  STG.E desc[UR36][R10.64+0x1e4], R87 ;  /* 0x0001e4570a007986 */ /* 0x0001e2000c101924 */
[----:B------:R-:W-:Y:S05]  /*5140*/  BRA `(.L_x_163) ;  /* 0x0000001000987947 */ /* 0x000fea0003800000 */
.L_x_38:
[----:B------:R-:W-:Y:S01]  /*5150*/  ISETP.GT.AND P4, PT, R3, 0x1, PT ;  /* 0x000000010300780c */ /* 0x000fe20003f84270 */
[----:B------:R-:W-:Y:S01]  /*5160*/  ULDC.64 UR4, c[0x0][0x5c0] ;  /* 0x0001700000047ab9 */ /* 0x000fe20000000a00 */
[-C--:B------:R-:W-:Y:S01]  /*5170*/  FMUL R9, R24, R89.reuse ;  /* 0x0000005918097220 */ /* 0x080fe20000400000 */
[----:B------:R-:W-:Y:S01]  /*5180*/  LEA R4, P1, R106, UR4, 0x2 ;  /* 0x000000046a047c11 */ /* 0x000fe2000f8210ff */
[-C--:B------:R-:W-:Y:S01]  /*5190*/  FMUL R25, R25, R89.reuse ;  /* 0x0000005919197220 */ /* 0x080fe20000400000 */
[----:B------:R-:W-:Y:S01]  /*51a0*/  ISETP.GT.AND P0, PT, R0, RZ, P4 ;  /* 0x000000ff0000720c */ /* 0x000fe20002704270 */
[-C--:B------:R-:W-:Y:S01]  /*51b0*/  FMUL R11, R26, R89.reuse ;  /* 0x000000591a0b7220 */ /* 0x080fe20000400000 */
[----:B------:R-:W-:Y:S01]  /*51c0*/  ISETP.GT.AND P2, PT, R0, 0x8, P2 ;  /* 0x000000080000780c */ /* 0x000fe20001744270 */
[-C--:B------:R-:W-:Y:S01]  /*51d0*/  FMUL R27, R27, R89.reuse ;  /* 0x000000591b1b7220 */ /* 0x080fe20000400000 */
[----:B------:R-:W-:Y:S01]  /*51e0*/  LEA.HI.X R5, R106, UR5, R115, 0x2, P1 ;  /* 0x000000056a057c11 */ /* 0x000fe200088f1473 */
[----:B------:R-:W-:Y:S01]  /*51f0*/  FMUL R29, R29, R89 ;  /* 0x000000591d1d7220 */ /* 0x000fe20000400000 */
[----:B------:R-:W-:Y:S01]  /*5200*/  F2FP.TF32.F32.PACK_B R9, R9 ;  /* 0x00000009ff09723e */ /* 0x000fe200024050ff */
[-C--:B------:R-:W-:Y:S01]  /*5210*/  FMUL R31, R31, R89.reuse ;  /* 0x000000591f1f7220 */ /* 0x080fe20000400000 */
[----:B------:R-:W-:Y:S01]  /*5220*/  SHF.L.U64.HI R7, R91, 0x2, R96 ;  /* 0x000000025b077819 */ /* 0x000fe20000010260 */
[----:B------:R-:W-:Y:S01]  /*5230*/  FMUL R33, R33, R89 ;  /* 0x0000005921217220 */ /* 0x000fe20000400000 */
[----:B------:R-:W-:Y:S01]  /*5240*/  LEA R6, P1, R91, R4, 0x2 ;  /* 0x000000045b067211 */ /* 0x000fe200078210ff */
[----:B------:R0:W-:Y:S01]  /*5250*/  @P3 STG.E desc[UR36][R4.64], R9 ;  /* 0x0000000904003986 */ /* 0x0001e2000c101924 */
[----:B------:R-:W-:Y:S01]  /*5260*/  F2FP.TF32.F32.PACK_B R25, R25 ;  /* 0x00000019ff19723e */ /* 0x000fe200024050ff */
[----:B------:R-:W-:Y:S01]  /*5270*/  FMUL R13, R34, R89 ;  /* 0x00000059220d7220 */ /* 0x000fe20000400000 */
[----:B------:R-:W-:Y:S01]  /*5280*/  F2FP.TF32.F32.PACK_B R11, R11 ;  /* 0x0000000bff0b723e */ /* 0x000fe200024050ff */
[----:B------:R-:W-:Y:S01]  /*5290*/  IMAD.X R7, R7, 0x1, R5, P1 ;  /* 0x0000000107077824 */ /* 0x000fe200008e0605 */
[C---:B------:R-:W-:Y:S01]  /*52a0*/  ISETP.GT.AND P3, PT, R3.reuse, 0x8, PT ;  /* 0x000000080300780c */ /* 0x040fe20003f64270 */
[----:B------:R-:W-:Y:S01]  /*52b0*/  @P0 STG.E desc[UR36][R4.64+0x4], R25 ;  /* 0x0000041904000986 */ /* 0x000fe2000c101924 */
[----:B------:R-:W-:Y:S01]  /*52c0*/  ISETP.GT.AND P0, PT, R3, 0x9, PT ;  /* 0x000000090300780c */ /* 0x000fe20003f04270 */
[-C--:B------:R-:W-:Y:S01]  /*52d0*/  FMUL R35, R35, R89.reuse ;  /* 0x0000005923237220 */ /* 0x080fe20000400000 */
[C---:B------:R-:W-:Y:S01]  /*52e0*/  ISETP.GT.AND P4, PT, R0.reuse, 0x8, P4 ;  /* 0x000000080000780c */ /* 0x040fe20002784270 */
[----:B------:R1:W-:Y:S01]  /*52f0*/  @P2 STG.E desc[UR36][R6.64], R11 ;  /* 0x0000000b06002986 */ /* 0x0003e2000c101924 */
[----:B------:R-:W-:Y:S01]  /*5300*/  ISETP.GT.AND P1, PT, R0, RZ, P3 ;  /* 0x000000ff0000720c */ /* 0x000fe20001f24270 */
[-C--:B0-----:R-:W-:Y:S01]  /*5310*/  FMUL R9, R28, R89.reuse ;  /* 0x000000591c097220 */ /* 0x081fe20000400000 */
[C---:B------:R-:W-:Y:S01]  /*5320*/  ISETP.GT.AND P2, PT, R0.reuse, RZ, P0 ;  /* 0x000000ff0000720c */ /* 0x040fe20000744270 */
[-C--:B------:R-:W-:Y:S01]  /*5330*/  FMUL R37, R37, R89.reuse ;  /* 0x0000005925257220 */ /* 0x080fe20000400000 */
[----:B------:R-:W-:Y:S01]  /*5340*/  ISETP.GT.AND P3, PT, R0, 0x8, P3 ;  /* 0x000000080000780c */ /* 0x000fe20001f64270 */
[----:B------:R-:W-:Y:S01]  /*5350*/  FMUL R39, R39, R89 ;  /* 0x0000005927277220 */ /* 0x000fe20000400000 */
[----:B------:R-:W-:Y:S01]  /*5360*/  F2FP.TF32.F32.PACK_B R27, R27 ;  /* 0x0000001bff1b723e */ /* 0x000fe200024050ff */
[----:B------:R-:W-:Y:S01]  /*5370*/  FMUL R41, R41, R89 ;  /* 0x0000005929297220 */ /* 0x000fe20000400000 */
[----:B------:R-:W-:Y:S01]  /*5380*/  F2FP.TF32.F32.PACK_B R9, R9 ;  /* 0x00000009ff09723e */ /* 0x000fe200024050ff */
[----:B------:R-:W-:Y:S01]  /*5390*/  FMUL R43, R43, R89 ;  /* 0x000000592b2b7220 */ /* 0x000fe20000400000 */
[----:B------:R-:W-:Y:S01]  /*53a0*/  F2FP.TF32.F32.PACK_B R29, R29 ;  /* 0x0000001dff1d723e */ /* 0x000fe200024050ff */
[-C--:B-1----:R-:W-:Y:S01]  /*53b0*/  FMUL R11, R30, R89.reuse ;  /* 0x000000591e0b7220 */ /* 0x082fe20000400000 */
[----:B------:R-:W-:Y:S01]  /*53c0*/  @P4 STG.E desc[UR36][R6.64+0x4], R27 ;  /* 0x0000041b06004986 */ /* 0x000fe2000c101924 */
[----:B------:R-:W-:Y:S01]  /*53d0*/  ISETP.GT.AND P4, PT, R3, 0x11, PT ;  /* 0x000000110300780c */ /* 0x000fe20003f84270 */
[----:B------:R-:W-:Y:S01]  /*53e0*/  FMUL R45, R45, R89 ;  /* 0x000000592d2d7220 */ /* 0x000fe20000400000 */
[C---:B------:R-:W-:Y:S01]  /*53f0*/  ISETP.GT.AND P0, PT, R0.reuse, 0x8, P0 ;  /* 0x000000080000780c */ /* 0x040fe20000704270 */
[----:B------:R0:W-:Y:S01]  /*5400*/  @P1 STG.E desc[UR36][R4.64+0x20], R9 ;  /* 0x0000200904001986 */ /* 0x0001e2000c101924 */
[----:B------:R-:W-:Y:S01]  /*5410*/  F2FP.TF32.F32.PACK_B R11, R11 ;  /* 0x0000000bff0b723e */ /* 0x000fe200024050ff */
[----:B------:R-:W-:Y:S01]  /*5420*/  FMUL R47, R47, R89 ;  /* 0x000000592f2f7220 */ /* 0x000fe20000400000 */
[----:B------:R-:W-:Y:S01]  /*5430*/  F2FP.TF32.F32.PACK_B R31, R31 ;  /* 0x0000001fff1f723e */ /* 0x000fe200024050ff */
[----:B------:R-:W-:Y:S01]  /*5440*/  @P2 STG.E desc[UR36][R4.64+0x24], R29 ;  /* 0x0000241d04002986 */ /* 0x000fe2000c101924 */
[----:B------:R-:W-:Y:S01]  /*5450*/  ISETP.GT.AND P2, PT, R3, 0x10, PT ;  /* 0x000000100300780c */ /* 0x000fe20003f44270 */
[----:B------:R-:W-:Y:S01]  /*5460*/  FMUL R49, R49, R89 ;  /* 0x0000005931317220 */ /* 0x000fe20000400000 */
[----:B------:R-:W-:Y:S01]  /*5470*/  F2FP.TF32.F32.PACK_B R33, R33 ;  /* 0x00000021ff21723e */ /* 0x000fe200024050ff */
[----:B------:R1:W-:Y:S01]  /*5480*/  @P3 STG.E desc[UR36][R6.64+0x20], R11 ;  /* 0x0000200b06003986 */ /* 0x0003e2000c101924 */
[C---:B------:R-:W-:Y:S01]  /*5490*/  ISETP.GT.AND P1, PT, R0.reuse, RZ, P2 ;  /* 0x000000ff0000720c */ /* 0x040fe20001724270 */
[-C--:B------:R-:W-:Y:S01]  /*54a0*/  FMUL R51, R51, R89.reuse ;  /* 0x0000005933337220 */ /* 0x080fe20000400000 */
[----:B------:R-:W-:Y:S01]  /*54b0*/  ISETP.GT.AND P3, PT, R0, RZ, P4 ;  /* 0x000000ff0000720c */ /* 0x000fe20002764270 */
[----:B0-----:R-:W-:Y:S01]  /*54c0*/  FMUL R9, R32, R89 ;  /* 0x0000005920097220 */ /* 0x001fe20000400000 */
[----:B------:R-:W-:Y:S01]  /*54d0*/  ISETP.GT.AND P2, PT, R0, 0x8, P2 ;  /* 0x000000080000780c */ /* 0x000fe20001744270 */
[----:B------:R-:W-:Y:S01]  /*54e0*/  @P0 STG.E desc[UR36][R6.64+0x24], R31 ;  /* 0x0000241f06000986 */ /* 0x000fe2000c101924 */
[----:B------:R-:W-:Y:S01]  /*54f0*/  F2FP.TF32.F32.PACK_B R13, R13 ;  /* 0x0000000dff0d723e */ /* 0x000fe200024050ff */
[----:B------:R-:W-:Y:S01]  /*5500*/  FMUL R53, R53, R89 ;  /* 0x0000005935357220 */ /* 0x000fe20000400000 */
[----:B------:R-:W-:Y:S01]  /*5510*/  F2FP.TF32.F32.PACK_B R9, R9 ;  /* 0x00000009ff09723e */ /* 0x000fe200024050ff */
[-C--:B------:R-:W-:Y:S01]  /*5520*/  FMUL R55, R55, R89.reuse ;  /* 0x0000005937377220 */ /* 0x080fe20000400000 */
[----:B------:R-:W-:Y:S01]  /*5530*/  ISETP.GT.AND P0, PT, R3, 0x19, PT ;  /* 0x000000190300780c */ /* 0x000fe20003f04270 */
[----:B-1----:R-:W-:Y:S01]  /*5540*/  FMUL R11, R38, R89 ;  /* 0x00000059260b7220 */ /* 0x002fe20000400000 */
        /* <DEDUP_REMOVED lines=13> */
[-C--:B0-----:R-:W-:Y:S01]  /*5620*/  FMUL R9, R36, R89.reuse ;  /* 0x0000005924097220 */ /* 0x081fe20000400000 */
[C---:B------:R-:W-:Y:S01]  /*5630*/  ISETP.GT.AND P3, PT, R0.reuse, 0x8, P3 ;  /* 0x000000080000780c */ /* 0x040fe20001f64270 */
[----:B------:R-:W-:Y:S01]  /*5640*/  @P4 STG.E desc[UR36][R6.64+0x44], R35 ;  /* 0x0000442306004986 */ /* 0x000fe2000c101924 */
[----:B------:R-:W-:Y:S01]  /*5650*/  ISETP.GT.AND P4, PT, R3, 0x21, PT ;  /* 0x000000210300780c */ /* 0x000fe20003f84270 */
[----:B------:R-:W-:Y:S01]  /*5660*/  FMUL R63, R63, R89 ;  /* 0x000000593f3f7220 */ /* 0x000fe20000400000 */
[----:B------:R-:W-:Y:S01]  /*5670*/  F2FP.TF32.F32.PACK_B R9, R9 ;  /* 0x00000009ff09723e */ /* 0x000fe200024050ff */
[-C--:B------:R-:W-:Y:S01]  /*5680*/  FMUL R65, R65, R89.reuse ;  /* 0x0000005941417220 */ /* 0x080fe20000400000 */
[----:B------:R-:W-:Y:S01]  /*5690*/  ISETP.GT.AND P0, PT, R0, 0x8, P0 ;  /* 0x000000080000780c */ /* 0x000fe20000704270 */
[----:B-1----:R-:W-:Y:S01]  /*56a0*/  FMUL R13, R42, R89 ;  /* 0x000000592a0d7220 */ /* 0x002fe20000400000 */
[----:B------:R-:W-:Y:S01]  /*56b0*/  F2FP.TF32.F32.PACK_B R39, R39 ;  /* 0x00000027ff27723e */ /* 0x000fe200024050ff */
        /* <DEDUP_REMOVED lines=15> */
[----:B------:R-:W-:Y:S01]  /*57b0*/  ISETP.GT.AND P4, PT, R0, 0x8, P4 ;  /* 0x000000080000780c */ /* 0x000fe20002784270 */
[----:B------:R-:W-:Y:S01]  /*57c0*/  FMUL R73, R73, R89 ;  /* 0x0000005949497220 */ /* 0x000fe20000400000 */
[----:B------:R-:W-:Y:S01]  /*57d0*/  F2FP.TF32.F32.PACK_B R9, R9 ;  /* 0x00000009ff09723e */ /* 0x000fe200024050ff */
[-C--:B------:R-:W-:Y:S01]  /*57e0*/  FMUL R75, R75, R89.reuse ;  /* 0x000000594b4b7220 */ /* 0x080fe20000400000 */
[----:B------:R-:W-:Y:S01]  /*57f0*/  ISETP.GT.AND P0, PT, R3, 0x29, PT ;  /* 0x000000290300780c */ /* 0x000fe20003f04270 */
        /* <DEDUP_REMOVED lines=21> */
[C---:B------:R-:W-:Y:S01]  /*5950*/  ISETP.GT.AND P4, PT, R3.reuse, 0x30, PT ;  /* 0x000000300300780c */ /* 0x040fe20003f84270 */
[----:B-1----:R-:W-:Y:S01]  /*5960*/  FMUL R13, R50, R89 ;  /* 0x00000059320d7220 */ /* 0x002fe20000400000 */
[----:B------:R-:W-:Y:S01]  /*5970*/  F2FP.TF32.F32.PACK_B R51, R51 ;  /* 0x00000033ff33723e */ /* 0x000fe200024050ff */
[----:B------:R0:W-:Y:S01]  /*5980*/  @P1 STG.E desc[UR36][R4.64+0xa0], R9 ;  /* 0x0000a00904001986 */ /* 0x0001e2000c101924 */
[----:B------:R-:W-:Y:S01]  /*5990*/  ISETP.GT.AND P1, PT, R3, 0x31, PT ;  /* 0x000000310300780c */ /* 0x000fe20003f24270 */
[----:B------:R-:W-:Y:S01]  /*59a0*/  FMUL R87, R87, R89 ;  /* 0x0000005957577220 */ /* 0x000fe20000400000 */
[----:B------:R-:W-:Y:S01]  /*59b0*/  F2FP.TF32.F32.PACK_B R13, R13 ;  /* 0x0000000dff0d723e */ /* 0x000fe200024050ff */
[----:B------:R-:W-:Y:S01]  /*59c0*/  @P2 STG.E desc[UR36][R4.64+0xa4], R45 ;  /* 0x0000a42d04002986 */ /* 0x000fe2000c101924 */
[----:B------:R-:W-:-:S02]  /*59d0*/  ISETP.GT.AND P2, PT, R0, RZ, P4 ;  /* 0x000000ff0000720c */ /* 0x000fc40002744270 */
[----:B------:R-:W-:Y:S01]  /*59e0*/  F2FP.TF32.F32.PACK_B R53, R53 ;  /* 0x00000035ff35723e */ /* 0x000fe200024050ff */
[----:B------:R1:W-:Y:S01]  /*59f0*/  @P3 STG.E desc[UR36][R6.64+0xa0], R11 ;  /* 0x0000a00b06003986 */ /* 0x0003e2000c101924 */
[----:B------:R-:W-:Y:S02]  /*5a00*/  ISETP.GT.AND P3, PT, R0, RZ, P1 ;  /* 0x000000ff0000720c */ /* 0x000fe40000f64270 */
[----:B------:R-:W-:Y:S01]  /*5a10*/  F2FP.TF32.F32.PACK_B R55, R55 ;  /* 0x00000037ff37723e */ /* 0x000fe200024050ff */
[----:B0-----:R-:W-:Y:S01]  /*5a20*/  FMUL R9, R48, R89 ;  /* 0x0000005930097220 */ /* 0x001fe20000400000 */
[----:B------:R-:W-:Y:S01]  /*5a30*/  @P0 STG.E desc[UR36][R6.64+0xa4], R47 ;  /* 0x0000a42f06000986 */ /* 0x000fe2000c101924 */
[----:B------:R-:W-:Y:S02]  /*5a40*/  ISETP.GT.AND P0, PT, R0, 0x8, P4 ;  /* 0x000000080000780c */ /* 0x000fe40002704270 */
[----:B------:R-:W-:Y:S02]  /*5a50*/  F2FP.TF32.F32.PACK_B R57, R57 ;  /* 0x00000039ff39723e */ /* 0x000fe400024050ff */
[----:B------:R-:W-:Y:S01]  /*5a60*/  F2FP.TF32.F32.PACK_B R9, R9 ;  /* 0x00000009ff09723e */ /* 0x000fe200024050ff */
[----:B-1----:R-:W-:Y:S01]  /*5a70*/  FMUL R11, R54, R89 ;  /* 0x00000059360b7220 */ /* 0x002fe20000400000 */
[----:B------:R-:W-:-:S03]  /*5a80*/  F2FP.TF32.F32.PACK_B R59, R59 ;  /* 0x0000003bff3b723e */ /* 0x000fc600024050ff */
[----:B------:R0:W-:Y:S01]  /*5a90*/  @P2 STG.E desc[UR36][R4.64+0xc0], R9 ;  /* 0x0000c00904002986 */ /* 0x0001e2000c101924 */
[C---:B------:R-:W-:Y:S02]  /*5aa0*/  ISETP.GT.AND P2, PT, R3.reuse, 0x38, PT ;  /* 0x000000380300780c */ /* 0x040fe40003f44270 */
[----:B------:R-:W-:Y:S01]  /*5ab0*/  F2FP.TF32.F32.PACK_B R11, R11 ;  /* 0x0000000bff0b723e */ /* 0x000fe200024050ff */
[----:B------:R-:W-:Y:S01]  /*5ac0*/  @P3 STG.E desc[UR36][R4.64+0xc4], R49 ;  /* 0x0000c43104003986 */ /* 0x000fe2000c101924 */
[C---:B------:R-:W-:Y:S02]  /*5ad0*/  ISETP.GT.AND P3, PT, R0.reuse, 0x8, P1 ;  /* 0x000000080000780c */ /* 0x040fe40000f64270 */
[----:B------:R-:W-:Y:S01]  /*5ae0*/  ISETP.GT.AND P1, PT, R3, 0x39, PT ;  /* 0x000000390300780c */ /* 0x000fe20003f24270 */
[----:B------:R1:W-:Y:S01]  /*5af0*/  @P0 STG.E desc[UR36][R6.64+0xc0], R13 ;  /* 0x0000c00d06000986 */ /* 0x0003e2000c101924 */
[C---:B------:R-:W-:Y:S02]  /*5b00*/  ISETP.GT.AND P4, PT, R0.reuse, RZ, P2 ;  /* 0x000000ff0000720c */ /* 0x040fe40001784270 */
[----:B------:R-:W-:Y:S01]  /*5b10*/  ISETP.GT.AND P0, PT, R0, RZ, P1 ;  /* 0x000000ff0000720c */ /* 0x000fe20000f04270 */
[----:B0-----:R-:W-:Y:S01]  /*5b20*/  FMUL R9, R52, R89 ;  /* 0x0000005934097220 */ /* 0x001fe20000400000 */
[----:B------:R-:W-:-:S02]  /*5b30*/  ISETP.GT.AND P2, PT, R0, 0x8, P2 ;  /* 0x000000080000780c */ /* 0x000fc40001744270 */
[----:B------:R-:W-:Y:S02]  /*5b40*/  F2FP.TF32.F32.PACK_B R61, R61 ;  /* 0x0000003dff3d723e */ /* 0x000fe400024050ff */
[----:B------:R-:W-:Y:S01]  /*5b50*/  F2FP.TF32.F32.PACK_B R9, R9 ;  /* 0x00000009ff09723e */ /* 0x000fe200024050ff */
[----:B------:R-:W-:Y:S01]  /*5b60*/  @P3 STG.E desc[UR36][R6.64+0xc4], R51 ;  /* 0x0000c43306003986 */ /* 0x000fe2000c101924 */
[----:B------:R-:W-:Y:S01]  /*5b70*/  ISETP.GT.AND P3, PT, R0, 0x8, P1 ;  /* 0x000000080000780c */ /* 0x000fe20000f64270 */
[----:B-1----:R-:W-:Y:S01]  /*5b80*/  FMUL R13, R58, R89 ;  /* 0x000000593a0d7220 */ /* 0x002fe20000400000 */
[C---:B------:R-:W-:Y:S01]  /*5b90*/  ISETP.GT.AND P1, PT, R3.reuse, 0x40, PT ;  /* 0x000000400300780c */ /* 0x040fe20003f24270 */
[----:B------:R0:W-:Y:S01]  /*5ba0*/  @P4 STG.E desc[UR36][R4.64+0xe0], R9 ;  /* 0x0000e00904004986 */ /* 0x0001e2000c101924 */
[----:B------:R-:W-:Y:S02]  /*5bb0*/  F2FP.TF32.F32.PACK_B R63, R63 ;  /* 0x0000003fff3f723e */ /* 0x000fe400024050ff */
[----:B------:R-:W-:Y:S01]  /*5bc0*/  ISETP.GT.AND P4, PT, R0, RZ, P1 ;  /* 0x000000ff0000720c */ /* 0x000fe20000f84270 */
[----:B------:R-:W-:Y:S01]  /*5bd0*/  @P0 STG.E desc[UR36][R4.64+0xe4], R53 ;  /* 0x0000e43504000986 */ /* 0x000fe2000c101924 */
[----:B------:R-:W-:-:S02]  /*5be0*/  ISETP.GT.AND P0, PT, R3, 0x41, PT ;  /* 0x000000410300780c */ /* 0x000fc40003f04270 */
[C---:B------:R-:W-:Y:S01]  /*5bf0*/  ISETP.GT.AND P1, PT, R0.reuse, 0x8, P1 ;  /* 0x000000080000780c */ /* 0x040fe20000f24270 */
[----:B------:R1:W-:Y:S01]  /*5c00*/  @P2 STG.E desc[UR36][R6.64+0xe0], R11 ;  /* 0x0000e00b06002986 */ /* 0x0003e2000c101924 */
[----:B------:R-:W-:Y:S02]  /*5c10*/  ISETP.GT.AND P2, PT, R0, RZ, P0 ;  /* 0x000000ff0000720c */ /* 0x000fe40000744270 */
[----:B------:R-:W-:Y:S01]  /*5c20*/  F2FP.TF32.F32.PACK_B R13, R13 ;  /* 0x0000000dff0d723e */ /* 0x000fe200024050ff */
[----:B0-----:R-:W-:Y:S01]  /*5c30*/  FMUL R9, R56, R89 ;  /* 0x0000005938097220 */ /* 0x001fe20000400000 */
[----:B------:R-:W-:Y:S01]  /*5c40*/  @P3 STG.E desc[UR36][R6.64+0xe4], R55 ;  /* 0x0000e43706003986 */ /* 0x000fe2000c101924 */
[----:B------:R-:W-:Y:S02]  /*5c50*/  ISETP.GT.AND P3, PT, R0, 0x8, P0 ;  /* 0x000000080000780c */ /* 0x000fe40000764270 */
[----:B------:R-:W-:Y:S02]  /*5c60*/  ISETP.GT.AND P0, PT, R3, 0x49, PT ;  /* 0x000000490300780c */ /* 0x000fe40003f04270 */
[----:B------:R-:W-:Y:S01]  /*5c70*/  F2FP.TF32.F32.PACK_B R9, R9 ;  /* 0x00000009ff09723e */ /* 0x000fe200024050ff */
[----:B-1----:R-:W-:Y:S01]  /*5c80*/  FMUL R11, R62, R89 ;  /* 0x000000593e0b7220 */ /* 0x002fe20000400000 */
[----:B------:R-:W-:-:S03]  /*5c90*/  F2FP.TF32.F32.PACK_B R65, R65 ;  /* 0x00000041ff41723e */ /* 0x000fc600024050ff */
[----:B------:R0:W-:Y:S01]  /*5ca0*/  @P4 STG.E desc[UR36][R4.64+0x100], R9 ;  /* 0x0001000904004986 */ /* 0x0001e2000c101924 */
[----:B------:R-:W-:Y:S02]  /*5cb0*/  F2FP.TF32.F32.PACK_B R67, R67 ;  /* 0x00000043ff43723e */ /* 0x000fe400024050ff */
[----:B------:R-:W-:Y:S01]  /*5cc0*/  F2FP.TF32.F32.PACK_B R11, R11 ;  /* 0x0000000bff0b723e */ /* 0x000fe200024050ff */
[----:B------:R-:W-:Y:S01]  /*5cd0*/  @P2 STG.E desc[UR36][R4.64+0x104], R57 ;  /* 0x0001043904002986 */ /* 0x000fe2000c101924 */
[----:B------:R-:W-:Y:S02]  /*5ce0*/  ISETP.GT.AND P2, PT, R3, 0x48, PT ;  /* 0x000000480300780c */ /* 0x000fe40003f44270 */
[----:B------:R-:W-:Y:S01]  /*5cf0*/  F2FP.TF32.F32.PACK_B R69, R69 ;  /* 0x00000045ff45723e */ /* 0x000fe200024050ff */
[----:B------:R1:W-:Y:S01]  /*5d00*/  @P1 STG.E desc[UR36][R6.64+0x100], R13 ;  /* 0x0001000d06001986 */ /* 0x0003e2000c101924 */
[C---:B------:R-:W-:Y:S02]  /*5d10*/  ISETP.GT.AND P4, PT, R0.reuse, RZ, P2 ;  /* 0x000000ff0000720c */ /* 0x040fe40001784270 */
[----:B------:R-:W-:Y:S01]  /*5d20*/  ISETP.GT.AND P1, PT, R0, RZ, P0 ;  /* 0x000000ff0000720c */ /* 0x000fe20000724270 */
[----:B0-----:R-:W-:Y:S01]  /*5d30*/  FMUL R9, R60, R89 ;  /* 0x000000593c097220 */ /* 0x001fe20000400000 */
[C---:B------:R-:W-:Y:S01]  /*5d40*/  ISETP.GT.AND P2, PT, R0.reuse, 0x8, P2 ;  /* 0x000000080000780c */ /* 0x040fe20001744270 */
[----:B------:R-:W-:Y:S01]  /*5d50*/  @P3 STG.E desc[UR36][R6.64+0x104], R59 ;  /* 0x0001043b06003986 */ /* 0x000fe2000c101924 */
[----:B------:R-:W-:-:S02]  /*5d60*/  ISETP.GT.AND P3, PT, R0, 0x8, P0 ;  /* 0x000000080000780c */ /* 0x000fc40000764270 */
[----:B------:R-:W-:Y:S02]  /*5d70*/  F2FP.TF32.F32.PACK_B R9, R9 ;  /* 0x00000009ff09723e */ /* 0x000fe400024050ff */
[C---:B------:R-:W-:Y:S01]  /*5d80*/  ISETP.GT.AND P0, PT, R3.reuse, 0x51, PT ;  /* 0x000000510300780c */ /* 0x040fe20003f04270 */
[----:B-1----:R-:W-:Y:S01]  /*5d90*/  FMUL R13, R66, R89 ;  /* 0x00000059420d7220 */ /* 0x002fe20000400000 */
[----:B------:R-:W-:Y:S01]  /*5da0*/  F2FP.TF32.F32.PACK_B R71, R71 ;  /* 0x00000047ff47723e */ /* 0x000fe200024050ff */
[----:B------:R0:W-:Y:S01]  /*5db0*/  @P4 STG.E desc[UR36][R4.64+0x120], R9 ;  /* 0x0001200904004986 */ /* 0x0001e2000c101924 */
[----:B------:R-:W-:Y:S02]  /*5dc0*/  F2FP.TF32.F32.PACK_B R73, R73 ;  /* 0x00000049ff49723e */ /* 0x000fe400024050ff */
[----:B------:R-:W-:Y:S01]  /*5dd0*/  F2FP.TF32.F32.PACK_B R13, R13 ;  /* 0x0000000dff0d723e */ /* 0x000fe200024050ff */
[----:B------:R-:W-:Y:S01]  /*5de0*/  @P1 STG.E desc[UR36][R4.64+0x124], R61 ;  /* 0x0001243d04001986 */ /* 0x000fe2000c101924 */
[----:B------:R-:W-:-:S02]  /*5df0*/  ISETP.GT.AND P1, PT, R3, 0x50, PT ;  /* 0x000000500300780c */ /* 0x000fc40003f24270 */
[----:B------:R-:W-:Y:S01]  /*5e00*/  F2FP.TF32.F32.PACK_B R75, R75 ;  /* 0x0000004bff4b723e */ /* 0x000fe200024050ff */
[----:B------:R1:W-:Y:S01]  /*5e10*/  @P2 STG.E desc[UR36][R6.64+0x120], R11 ;  /* 0x0001200b06002986 */ /* 0x0003e2000c101924 */
[C---:B------:R-:W-:Y:S02]  /*5e20*/  ISETP.GT.AND P4, PT, R0.reuse, RZ, P1 ;  /* 0x000000ff0000720c */ /* 0x040fe40000f84270 */
[----:B------:R-:W-:Y:S01]  /*5e30*/  ISETP.GT.AND P2, PT, R0, RZ, P0 ;  /* 0x000000ff0000720c */ /* 0x000fe20000744270 */
[----:B0-----:R-:W-:Y:S01]  /*5e40*/  FMUL R9, R64, R89 ;  /* 0x0000005940097220 */ /* 0x001fe20000400000 */
[C---:B------:R-:W-:Y:S01]  /*5e50*/  ISETP.GT.AND P1, PT, R0.reuse, 0x8, P1 ;  /* 0x000000080000780c */ /* 0x040fe20000f24270 */
[----:B------:R-:W-:Y:S01]  /*5e60*/  @P3 STG.E desc[UR36][R6.64+0x124], R63 ;  /* 0x0001243f06003986 */ /* 0x000fe2000c101924 */
[----:B------:R-:W-:Y:S02]  /*5e70*/  ISETP.GT.AND P3, PT, R0, 0x8, P0 ;  /* 0x000000080000780c */ /* 0x000fe40000764270 */
[----:B------:R-:W-:-:S02]  /*5e80*/  F2FP.TF32.F32.PACK_B R9, R9 ;  /* 0x00000009ff09723e */ /* 0x000fc400024050ff */
[C---:B------:R-:W-:Y:S01]  /*5e90*/  ISETP.GT.AND P0, PT, R3.reuse, 0x59, PT ;  /* 0x000000590300780c */ /* 0x040fe20003f04270 */
[----:B-1----:R-:W-:Y:S01]  /*5ea0*/  FMUL R11, R70, R89 ;  /* 0x00000059460b7220 */ /* 0x002fe20000400000 */
[----:B------:R-:W-:Y:S01]  /*5eb0*/  F2FP.TF32.F32.PACK_B R77, R77 ;  /* 0x0000004dff4d723e */ /* 0x000fe200024050ff */
[----:B------:R0:W-:Y:S01]  /*5ec0*/  @P4 STG.E desc[UR36][R4.64+0x140], R9 ;  /* 0x0001400904004986 */ /* 0x0001e2000c101924 */
[----:B------:R-:W-:Y:S02]  /*5ed0*/  F2FP.TF32.F32.PACK_B R79, R79 ;  /* 0x0000004fff4f723e */ /* 0x000fe400024050ff */
[----:B------:R-:W-:Y:S01]  /*5ee0*/  F2FP.TF32.F32.PACK_B R11, R11 ;  /* 0x0000000bff0b723e */ /* 0x000fe200024050ff */
[----:B------:R-:W-:Y:S01]  /*5ef0*/  @P2 STG.E desc[UR36][R4.64+0x144], R65 ;  /* 0x0001444104002986 */ /* 0x000fe2000c101924 */
[----:B------:R-:W-:Y:S02]  /*5f00*/  ISETP.GT.AND P2, PT, R3, 0x58, PT ;  /* 0x000000580300780c */ /* 0x000fe40003f44270 */
[----:B------:R-:W-:Y:S01]  /*5f10*/  F2FP.TF32.F32.PACK_B R81, R81 ;  /* 0x00000051ff51723e */ /* 0x000fe200024050ff */
[----:B------:R1:W-:Y:S01]  /*5f20*/  @P1 STG.E desc[UR36][R6.64+0x140], R13 ;  /* 0x0001400d06001986 */ /* 0x0003e2000c101924 */
[----:B------:R-:W-:-:S02]  /*5f30*/  ISETP.GT.AND P4, PT, R0, RZ, P2 ;  /* 0x000000ff0000720c */ /* 0x000fc40001784270 */
[----:B------:R-:W-:Y:S01]  /*5f40*/  ISETP.GT.AND P1, PT, R0, RZ, P0 ;  /* 0x000000ff0000720c */ /* 0x000fe20000724270 */
[----:B0-----:R-:W-:Y:S01]  /*5f50*/  FMUL R9, R68, R89 ;  /* 0x0000005944097220 */ /* 0x001fe20000400000 */
[C---:B------:R-:W-:Y:S01]  /*5f60*/  ISETP.GT.AND P2, PT, R0.reuse, 0x8, P2 ;  /* 0x000000080000780c */ /* 0x040fe20001744270 */
[----:B------:R-:W-:Y:S01]  /*5f70*/  @P3 STG.E desc[UR36][R6.64+0x144], R67 ;  /* 0x0001444306003986 */ /* 0x000fe2000c101924 */
[----:B------:R-:W-:Y:S02]  /*5f80*/  ISETP.GT.AND P3, PT, R0, 0x8, P0 ;  /* 0x000000080000780c */ /* 0x000fe40000764270 */
[----:B------:R-:W-:Y:S02]  /*5f90*/  F2FP.TF32.F32.PACK_B R9, R9 ;  /* 0x00000009ff09723e */ /* 0x000fe400024050ff */
[----:B------:R-:W-:Y:S01]  /*5fa0*/  ISETP.GT.AND P0, PT, R3, 0x61, PT ;  /* 0x000000610300780c */ /* 0x000fe20003f04270 */
[----:B-1----:R-:W-:Y:S01]  /*5fb0*/  FMUL R13, R74, R89 ;  /* 0x000000594a0d7220 */ /* 0x002fe20000400000 */
[----:B------:R-:W-:Y:S01]  /*5fc0*/  F2FP.TF32.F32.PACK_B R83, R83 ;  /* 0x00000053ff53723e */ /* 0x000fe200024050ff */
[----:B------:R0:W-:Y:S01]  /*5fd0*/  @P4 STG.E desc[UR36][R4.64+0x160], R9 ;  /* 0x0001600904004986 */ /* 0x0001e2000c101924 */
[----:B------:R-:W-:-:S02]  /*5fe0*/  F2FP.TF32.F32.PACK_B R85, R85 ;  /* 0x00000055ff55723e */ /* 0x000fc400024050ff */
        /* <DEDUP_REMOVED lines=13> */
[----:B-1----:R-:W-:Y:S02]  /*60c0*/  FMUL R11, R78, R89 ;  /* 0x000000594e0b7220 */ /* 0x002fe40000400000 */
[----:B------:R0:W-:Y:S03]  /*60d0*/  @P4 STG.E desc[UR36][R4.64+0x180], R9 ;  /* 0x0001800904004986 */ /* 0x0001e6000c101924 */
[----:B------:R-:W-:Y:S01]  /*60e0*/  F2FP.TF32.F32.PACK_B R11, R11 ;  /* 0x0000000bff0b723e */ /* 0x000fe200024050ff */
[----:B------:R-:W-:Y:S01]  /*60f0*/  @P2 STG.E desc[UR36][R4.64+0x184], R73 ;  /* 0x0001844904002986 */ /* 0x000fe2000c101924 */
[----:B------:R-:W-:-:S03]  /*6100*/  ISETP.GT.AND P2, PT, R3, 0x68, PT ;  /* 0x000000680300780c */ /* 0x000fc60003f44270 */
[----:B------:R1:W-:Y:S01]  /*6110*/  @P1 STG.E desc[UR36][R6.64+0x180], R13 ;  /* 0x0001800d06001986 */ /* 0x0003e2000c101924 */
[C---:B------:R-:W-:Y:S02]  /*6120*/  ISETP.GT.AND P4, PT, R0.reuse, RZ, P2 ;  /* 0x000000ff0000720c */ /* 0x040fe40001784270 */
[----:B------:R-:W-:Y:S01]  /*6130*/  ISETP.GT.AND P1, PT, R0, RZ, P0 ;  /* 0x000000ff0000720c */ /* 0x000fe20000724270 */
[----:B0-----:R-:W-:Y:S01]  /*6140*/  FMUL R9, R76, R89 ;  /* 0x000000594c097220 */ /* 0x001fe20000400000 */
[C---:B------:R-:W-:Y:S01]  /*6150*/  ISETP.GT.AND P2, PT, R0.reuse, 0x8, P2 ;  /* 0x000000080000780c */ /* 0x040fe20001744270 */
[----:B------:R-:W-:Y:S01]  /*6160*/  @P3 STG.E desc[UR36][R6.64+0x184], R75 ;  /* 0x0001844b06003986 */ /* 0x000fe2000c101924 */
[----:B------:R-:W-:Y:S02]  /*6170*/  ISETP.GT.AND P3, PT, R3, 0x71, PT ;  /* 0x000000710300780c */ /* 0x000fe40003f64270 */
[----:B------:R-:W-:Y:S02]  /*6180*/  F2FP.TF32.F32.PACK_B R9, R9 ;  /* 0x00000009ff09723e */ /* 0x000fe400024050ff */
[----:B------:R-:W-:Y:S01]  /*6190*/  ISETP.GT.AND P0, PT, R0, 0x8, P0 ;  /* 0x000000080000780c */ /* 0x000fe20000704270 */
[----:B-1----:R-:W-:-:S02]  /*61a0*/  FMUL R13, R80, R89 ;  /* 0x00000059500d7220 */ /* 0x002fc40000400000 */
        /* <DEDUP_REMOVED lines=14> */
[----:B------:R-:W-:Y:S01]  /*6290*/  @P4 STG.E desc[UR36][R4.64+0x1c0], R13 ;  /* 0x0001c00d04004986 */ /* 0x000fe2000c101924 */
[----:B------:R-:W-:Y:S01]  /*62a0*/  ISETP.GT.AND P4, PT, R3, 0x79, PT ;  /* 0x000000790300780c */ /* 0x000fe20003f84270 */
[----:B------:R-:W-:Y:S01]  /*62b0*/  FMUL R3, R84, R89 ;  /* 0x0000005954037220 */ /* 0x000fe20000400000 */
[----:B------:R-:W-:Y:S01]  /*62c0*/  F2FP.TF32.F32.PACK_B R11, R11 ;  /* 0x0000000bff0b723e */ /* 0x000fe200024050ff */
[----:B------:R-:W-:Y:S01]  /*62d0*/  @P2 STG.E desc[UR36][R4.64+0x1c4], R81 ;  /* 0x0001c45104002986 */ /* 0x000fe2000c101924 */
[C---:B------:R-:W-:Y:S02]  /*62e0*/  ISETP.GT.AND P2, PT, R0.reuse, RZ, P4 ;  /* 0x000000ff0000720c */ /* 0x040fe40002744270 */
[C---:B------:R-:W-:Y:S01]  /*62f0*/  ISETP.GT.AND P4, PT, R0.reuse, 0x8, P4 ;  /* 0x000000080000780c */ /* 0x040fe20002784270 */
[----:B------:R-:W-:Y:S01]  /*6300*/  @P1 STG.E desc[UR36][R6.64+0x1c0], R9 ;  /* 0x0001c00906001986 */ /* 0x000fe2000c101924 */
[C---:B------:R-:W-:Y:S02]  /*6310*/  ISETP.GT.AND P1, PT, R0.reuse, RZ, P0 ;  /* 0x000000ff0000720c */ /* 0x040fe40000724270 */
[----:B------:R-:W-:Y:S01]  /*6320*/  ISETP.GT.AND P0, PT, R0, 0x8, P0 ;  /* 0x000000080000780c */ /* 0x000fe20000704270 */
[----:B------:R-:W-:Y:S01]  /*6330*/  @P3 STG.E desc[UR36][R6.64+0x1c4], R83 ;  /* 0x0001c45306003986 */ /* 0x000fe2000c101924 */
[----:B------:R-:W-:-:S09]  /*6340*/  F2FP.TF32.F32.PACK_B R3, R3 ;  /* 0x00000003ff03723e */ /* 0x000fd200024050ff */
[----:B------:R-:W-:Y:S04]  /*6350*/  @P1 STG.E desc[UR36][R4.64+0x1e0], R3 ;  /* 0x0001e00304001986 */ /* 0x000fe8000c101924 */
[----:B------:R0:W-:Y:S02]  /*6360*/  @P2 STG.E desc[UR36][R4.64+0x1e4], R85 ;  /* 0x0001e45504002986 */ /* 0x0001e4000c101924 */
[----:B0-----:R-:W-:Y:S02]  /*6370*/  @P0 IMAD.MOV.U32 R4, RZ, RZ, R6 ;  /* 0x000000ffff040224 */ /* 0x001fe400078e0006 */
[----:B------:R-:W-:-:S05]  /*6380*/  @P0 IMAD.MOV.U32 R5, RZ, RZ, R7 ;  /* 0x000000ffff050224 */ /* 0x000fca00078e0007 */
[----:B------:R0:W-:Y:S04]  /*6390*/  @P0 STG.E desc[UR36][R4.64+0x1e0], R11 ;  /* 0x0001e00b04000986 */ /* 0x0001e8000c101924 */
[----:B------:R0:W-:Y:S02]  /*63a0*/  @P4 STG.E desc[UR36][R6.64+0x1e4], R87 ;  /* 0x0001e45706004986 */ /* 0x0001e4000c101924 */
.L_x_163:
[----:B------:R-:W-:Y:S05]  /*63b0*/  BSYNC B0 ;  /* 0x0000000000007941 */ /* 0x000fea0003800000 */
.L_x_37:
[----:B0-----:R-:W2:Y:S01]  /*63c0*/  LDL.64 R4, [R1] ;  /* 0x0000000001047983 */ /* 0x001ea20000100a00 */
[----:B------:R-:W-:Y:S01]  /*63d0*/  ULDC.64 UR4, c[0x0][0x650] ;  /* 0x0001940000047ab9 */ /* 0x000fe20000000a00 */
[----:B------:R-:W-:Y:S02]  /*63e0*/  IMAD.U32 R0, RZ, RZ, UR44 ;  /* 0x0000002cff007e24 */ /* 0x000fe4000f8e00ff */
[----:B------:R-:W-:Y:S02]  /*63f0*/  IMAD.MOV.U32 R22, RZ, RZ, -0x1 ;  /* 0xffffffffff167424 */ /* 0x000fe400078e00ff */
[----:B------:R0:W-:Y:S01]  /*6400*/  SYNCS.ARRIVE.TRANS64.A1T0 RZ, [R0+UR46], RZ ;  /* 0x000000ff00ff79a7 */ /* 0x0001e2000810002e */
[----:B-----5:R-:W-:Y:S02]  /*6410*/  IMAD.MOV.U32 R18, RZ, RZ, -0x1 ;  /* 0xffffffffff127424 */ /* 0x020fe400078e00ff */
[----:B------:R-:W-:Y:S01]  /*6420*/  IMAD.MOV.U32 R19, RZ, RZ, -0x1 ;  /* 0xffffffffff137424 */ /* 0x000fe200078e00ff */
[----:B0-----:R-:W-:-:S02]  /*6430*/  PRMT R0, RZ, 0x7610, R0 ;  /* 0x00007610ff007816 */ /* 0x001fc40000000000 */
[----:B--2---:R-:W-:-:S05]  /*6440*/  LEA R16, P0, R4, R16, 0x1 ;  /* 0x0000001004107211 */ /* 0x004fca00078008ff */
[----:B------:R-:W-:Y:S01]  /*6450*/  IMAD.X R17, R98, 0x1, R17, P0 ;  /* 0x0000000162117824 */ /* 0x000fe200000e0611 */
[----:B------:R-:W-:-:S04]  /*6460*/  ISETP.GE.U32.AND P0, PT, R16, UR4, PT ;  /* 0x0000000410007c0c */ /* 0x000fc8000bf06070 */
[----:B------:R-:W-:-:S13]  /*6470*/  ISETP.GE.U32.AND.EX P0, PT, R17, UR5, PT, P0 ;  /* 0x0000000511007c0c */ /* 0x000fda000bf06100 */
[----:B------:R-:W-:Y:S05]  /*6480*/  @P0 BRA `(.L_x_164) ;  /* 0x00000004004c0947 */ /* 0x000fea0003800000 */
[----:B----4-:R-:W0:Y:S01]  /*6490*/  LDC.64 R10, c[0x0][0x628] ;  /* 0x00018a00ff0a7b82 */ /* 0x010e220000000a00 */
[----:B------:R-:W2:Y:S01]  /*64a0*/  S2R R12, SR_CTAID.X ;  /* 0x00000000000c7919 */ /* 0x000ea20000002500 */
[----:B------:R-:W-:Y:S02]  /*64b0*/  IMAD.MOV.U32 R8, RZ, RZ, R16 ;  /* 0x000000ffff087224 */ /* 0x000fe400078e0010 */
[----:B------:R-:W-:Y:S01]  /*64c0*/  IMAD.MOV.U32 R9, RZ, RZ, R17 ;  /* 0x000000ffff097224 */ /* 0x000fe200078e0011 */
[----:B------:R-:W4:Y:S03]  /*64d0*/  S2R R18, SR_CTAID.Y ;  /* 0x0000000000127919 */ /* 0x000f260000002600 */
[----:B------:R-:W1:Y:S08]  /*64e0*/  LDC R0, c[0x0][0x630] ;  /* 0x00018c00ff007b82 */ /* 0x000e700000000800 */
[----:B------:R-:W1:Y:S01]  /*64f0*/  LDC.64 R14, c[0x0][0x620] ;  /* 0x00018800ff0e7b82 */ /* 0x000e620000000a00 */
[----:B0-----:R-:W-:-:S04]  /*6500*/  ISETP.NE.U32.AND P0, PT, R10, RZ, PT ;  /* 0x000000ff0a00720c */ /* 0x001fc80003f05070 */
[----:B------:R-:W-:-:S13]  /*6510*/  ISETP.NE.AND.EX P0, PT, R11, RZ, PT, P0 ;  /* 0x000000ff0b00720c */ /* 0x000fda0003f05300 */
[----:B-12-4-:R-:W-:Y:S05]  /*6520*/  @!P0 BRA `(.L_x_165) ;  /* 0x0000000000288947 */ /* 0x016fea0003800000 */
[----:B------:R-:W0:Y:S02]  /*6530*/  LDC R3, c[0x0][0x634] ;  /* 0x00018d00ff037b82 */ /* 0x000e240000000800 */
[----:B0-----:R-:W-:-:S05]  /*6540*/  IADD3 R3, P0, R16, R3, RZ ;  /* 0x0000000310037210 */ /* 0x001fca0007f1e0ff */
[----:B------:R-:W-:-:S04]  /*6550*/  IMAD.X R13, RZ, RZ, R17, P0 ;  /* 0x000000ffff0d7224 */ /* 0x000fc800000e0611 */
[----:B------:R-:W-:-:S04]  /*6560*/  IMAD.WIDE.U32 R4, R13, R10, RZ ;  /* 0x0000000a0d047225 */ /* 0x000fc800078e00ff */
[----:B---3--:R-:W-:-:S04]  /*6570*/  IMAD.WIDE.U32 R6, P0, R3, R11, R4 ;  /* 0x0000000b03067225 */ /* 0x008fc80007800004 */
[----:B------:R-:W-:-:S04]  /*6580*/  IMAD.WIDE.U32 R4, R3, R10, RZ ;  /* 0x0000000a03047225 */ /* 0x000fc800078e00ff */
[----:B------:R-:W-:Y:S01]  /*6590*/  IMAD.X R9, RZ, RZ, RZ, P0 ;  /* 0x000000ffff097224 */ /* 0x000fe200000e06ff */
[----:B------:R-:W-:Y:S01]  /*65a0*/  IADD3 RZ, P0, R5, R6, RZ ;  /* 0x0000000605ff7210 */ /* 0x000fe20007f1e0ff */
[----:B------:R-:W-:-:S04]  /*65b0*/  IMAD.MOV.U32 R8, RZ, RZ, R7 ;  /* 0x000000ffff087224 */ /* 0x000fc800078e0007 */
[----:B------:R-:W-:-:S08]  /*65c0*/  IMAD.WIDE.U32.X R8, R13, R11, R8, P0 ;  /* 0x0000000b0d087225 */ /* 0x000fd000000e0408 */
.L_x_165:
[-CC-:B------:R-:W-:Y:S01]  /*65d0*/  SHF.R.U64 R19, R8, R0.reuse, R9.reuse ;  /* 0x0000000008137219 */ /* 0x180fe20000001209 */
[----:B------:R-:W0:Y:S01]  /*65e0*/  LDC.64 R26, c[0x0][0x640] ;  /* 0x00019000ff1a7b82 */ /* 0x000e220000000a00 */
[----:B------:R-:W-:Y:S01]  /*65f0*/  SHF.R.U32.HI R0, RZ, R0, R9 ;  /* 0x00000000ff007219 */ /* 0x000fe20000011609 */
[----:B------:R-:W-:Y:S01]  /*6600*/  ULDC UR4, c[0x0][0x150] ;  /* 0x0000540000047ab9 */ /* 0x000fe20000000800 */
[----:B------:R-:W-:Y:S02]  /*6610*/  IADD3 R3, P0, RZ, -R19, RZ ;  /* 0x80000013ff037210 */ /* 0x000fe40007f1e0ff */
[----:B---3--:R-:W-:-:S03]  /*6620*/  I2FP.F32.U32 R7, R12 ;  /* 0x0000000c00077245 */ /* 0x008fc60000201000 */
[----:B------:R-:W1:Y:S01]  /*6630*/  LDC R6, c[0x0][0x618] ;  /* 0x00018600ff067b82 */ /* 0x000e620000000800 */
[----:B------:R-:W-:Y:S02]  /*6640*/  IMAD.X R5, RZ, RZ, ~R0, P0 ;  /* 0x000000ffff057224 */ /* 0x000fe400000e0e00 */
[----:B------:R-:W-:Y:S01]  /*6650*/  FMUL R7, R7, UR4 ;  /* 0x0000000407077c20 */ /* 0x000fe20008400000 */
[----:B------:R-:W-:Y:S01]  /*6660*/  ULDC UR4, c[0x0][0x154] ;  /* 0x0000550000047ab9 */ /* 0x000fe20000000800 */
[-C--:B------:R-:W-:Y:S02]  /*6670*/  IMAD R0, R5, R14.reuse, RZ ;  /* 0x0000000e05007224 */ /* 0x080fe400078e02ff */
[C---:B------:R-:W-:Y:S01]  /*6680*/  IMAD.WIDE.U32 R4, R3.reuse, R14, R16 ;  /* 0x0000000e03047225 */ /* 0x040fe200078e0010 */
[----:B------:R-:W2:Y:S01]  /*6690*/  LDC R11, c[0x0][0x608] ;  /* 0x00018200ff0b7b82 */ /* 0x000ea20000000800 */
[----:B------:R-:W3:Y:S02]  /*66a0*/  F2I.U32.TRUNC.NTZ R7, R7 ;  /* 0x0000000700077305 */ /* 0x000ee4000020f000 */
[----:B------:R-:W-:-:S04]  /*66b0*/  IMAD R3, R3, R15, R0 ;  /* 0x0000000f03037224 */ /* 0x000fc800078e0200 */
[----:B------:R-:W-:Y:S01]  /*66c0*/  IMAD.IADD R3, R5, 0x1, R3 ;  /* 0x0000000105037824 */ /* 0x000fe200078e0203 */
[----:B------:R-:W4:Y:S01]  /*66d0*/  LDC R8, c[0x0][0x658] ;  /* 0x00019600ff087b82 */ /* 0x000f220000000800 */
[----:B------:R-:W-:Y:S02]  /*66e0*/  I2FP.F32.U32 R5, R18 ;  /* 0x0000001200057245 */ /* 0x000fe40000201000 */
[----:B0-----:R-:W-:-:S04]  /*66f0*/  ISETP.NE.U32.AND P0, PT, R26, RZ, PT ;  /* 0x000000ff1a00720c */ /* 0x001fc80003f05070 */
[----:B------:R-:W-:Y:S01]  /*6700*/  ISETP.NE.AND.EX P0, PT, R27, RZ, PT, P0 ;  /* 0x000000ff1b00720c */ /* 0x000fe20003f05300 */
[----:B------:R-:W0:Y:S01]  /*6710*/  LDC R9, c[0x0][0x144] ;  /* 0x00005100ff097b82 */ /* 0x000e220000000800 */
[-C--:B-1----:R-:W-:Y:S01]  /*6720*/  SHF.R.U32.HI R0, RZ, R6.reuse, R3 ;  /* 0x00000006ff007219 */ /* 0x082fe20000011603 */
[----:B---3--:R-:W-:Y:S01]  /*6730*/  IMAD.MOV R7, RZ, RZ, -R7 ;  /* 0x000000ffff077224 */ /* 0x008fe200078e0a07 */
[----:B------:R-:W-:Y:S01]  /*6740*/  SHF.R.U64 R13, R4, R6, R3 ;  /* 0x00000006040d7219 */ /* 0x000fe20000001203 */
[----:B------:R-:W-:-:S04]  /*6750*/  FMUL R6, R5, UR4 ;  /* 0x0000000405067c20 */ /* 0x000fc80008400000 */
[----:B------:R-:W1:Y:S01]  /*6760*/  LDC R21, c[0x0][0x148] ;  /* 0x00005200ff157b82 */ /* 0x000e620000000800 */
[-CC-:B--2---:R-:W-:Y:S02]  /*6770*/  SHF.R.U64 R10, R13, R11.reuse, R0.reuse ;  /* 0x0000000b0d0a7219 */ /* 0x184fe40000001200 */
[----:B------:R-:W-:Y:S02]  /*6780*/  SHF.R.U32.HI R3, RZ, R11, R0 ;  /* 0x0000000bff037219 */ /* 0x000fe40000011600 */
[----:B------:R2:W3:Y:S03]  /*6790*/  F2I.U32.TRUNC.NTZ R0, R6 ;  /* 0x0000000600007305 */ /* 0x0004e6000020f000 */
[----:B------:R-:W1:Y:S01]  /*67a0*/  LDC R14, c[0x0][0x648] ;  /* 0x00019200ff0e7b82 */ /* 0x000e620000000800 */
[-CC-:B----4-:R-:W-:Y:S02]  /*67b0*/  SHF.R.U64 R15, R10, R8.reuse, R3.reuse ;  /* 0x000000080a0f7219 */ /* 0x190fe40000001203 */
[----:B------:R-:W-:-:S03]  /*67c0*/  SHF.R.U32.HI R5, RZ, R8, R3 ;  /* 0x00000008ff057219 */ /* 0x000fc60000011603 */
[----:B------:R-:W-:Y:S02]  /*67d0*/  IMAD.MOV.U32 R4, RZ, RZ, R15 ;  /* 0x000000ffff047224 */ /* 0x000fe400078e000f */
[----:B------:R-:W4:Y:S01]  /*67e0*/  LDC R20, c[0x0][0x638] ;  /* 0x00018e00ff147b82 */ /* 0x000f220000000800 */
[----:B0-----:R-:W-:-:S07]  /*67f0*/  IMAD R25, R9, R7, R12 ;  /* 0x0000000709197224 */ /* 0x001fce00078e020c */
[----:B------:R-:W0:Y:S08]  /*6800*/  LDC R24, c[0x0][0x610] ;  /* 0x00018400ff187b82 */ /* 0x000e300000000800 */
[----:B------:R-:W0:Y:S01]  /*6810*/  LDC R28, c[0x0][0x600] ;  /* 0x00018000ff1c7b82 */ /* 0x000e220000000800 */
[----:B--23--:R-:W-:Y:S05]  /*6820*/  @!P0 BRA `(.L_x_166) ;  /* 0x0000000000288947 */ /* 0x00cfea0003800000 */
        /* <DEDUP_REMOVED lines=10> */
.L_x_166:
[----:B------:R-:W-:Y:S02]  /*68d0*/  ISETP.NE.AND P0, PT, R2, 0x1, PT ;  /* 0x000000010200780c */ /* 0x000fe40003f05270 */
[----:B-1----:R-:W-:Y:S01]  /*68e0*/  SHF.R.U64 R3, R4, R14, R5 ;  /* 0x0000000e04037219 */ /* 0x002fe20000001205 */
[----:B------:R-:W-:Y:S01]  /*68f0*/  IMAD.MOV R5, RZ, RZ, -R0 ;  /* 0x000000ffff057224 */ /* 0x000fe200078e0a00 */
[----:B------:R-:W-:-:S03]  /*6900*/  LOP3.LUT R0, R10, R101, RZ, 0xc0, !PT ;  /* 0x000000650a007212 */ /* 0x000fc600078ec0ff */
[----:B------:R-:W-:Y:S02]  /*6910*/  IMAD.MOV R4, RZ, RZ, -R3 ;  /* 0x000000ffff047224 */ /* 0x000fe400078e0a03 */
[----:B------:R-:W-:Y:S01]  /*6920*/  IMAD R22, R97, R3, R0 ;  /* 0x0000000361167224 */ /* 0x000fe200078e0200 */
[----:B------:R-:W-:Y:S01]  /*6930*/  LOP3.LUT R3, R13, R100, RZ, 0xc0, !PT ;  /* 0x000000640d037212 */ /* 0x000fe200078ec0ff */
[----:B----4-:R-:W-:Y:S02]  /*6940*/  IMAD R0, R4, R20, R15 ;  /* 0x0000001404007224 */ /* 0x010fe400078e020f */
[----:B------:R-:W-:Y:S02]  /*6950*/  @P0 IMAD R25, R21, R5, R18 ;  /* 0x0000000515190224 */ /* 0x000fe400078e0212 */
[----:B0-----:R-:W-:Y:S02]  /*6960*/  IMAD R3, R0, R28, R3 ;  /* 0x0000001c00037224 */ /* 0x001fe400078e0203 */
[----:B------:R-:W-:-:S02]  /*6970*/  IMAD R22, R22, R24, R25 ;  /* 0x0000001816167224 */ /* 0x000fc400078e0219 */
[----:B------:R-:W-:-:S03]  /*6980*/  IMAD.MOV.U32 R4, RZ, RZ, 0x1 ;  /* 0x00000001ff047424 */ /* 0x000fc600078e00ff */
[----:B------:R-:W-:Y:S02]  /*6990*/  SEL R18, R3, R22, !P0 ;  /* 0x0000001603127207 */ /* 0x000fe40004000000 */
[----:B------:R-:W-:Y:S02]  /*69a0*/  PRMT R0, R4, 0x7610, R0 ;  /* 0x0000761004007816 */ /* 0x000fe40000000000 */
[----:B------:R-:W-:-:S07]  /*69b0*/  SEL R22, R22, R3, !P0 ;  /* 0x0000000316167207 */ /* 0x000fce0004000000 */
.L_x_164:
[----:B------:R-:W-:Y:S01]  /*69c0*/  LOP3.LUT P0, RZ, R0, 0xff, RZ, 0xc0, !PT ;  /* 0x000000ff00ff7812 */ /* 0x000fe2000780c0ff */
[----:B------:R-:W-:Y:S01]  /*69d0*/  UIMAD.WIDE.U32 UR4, UR38, 0x38e38e39, URZ ;  /* 0x38e38e39260478a5 */ /* 0x000fe2000f8e003f */
[----:B------:R-:W-:-:S03]  /*69e0*/  LOP3.LUT R105, R105, 0x1, RZ, 0x3c, !PT ;  /* 0x0000000169697812 */ /* 0x000fc600078e3cff */
[----:B------:R-:W-:-:S04]  /*69f0*/  USHF.R.U32.HI UR4, URZ, 0x1, UR5 ;  /* 0x000000013f047899 */ /* 0x000fc80008011605 */
[----:B------:R-:W-:-:S04]  /*6a00*/  UIMAD UR38, UR4, -0x9, UR38 ;  /* 0xfffffff7042678a4 */ /* 0x000fc8000f8e0226 */
[----:B------:R-:W-:Y:S08]  /*6a10*/  @P0 BRA `(.L_x_167) ;  /* 0xffffffac00700947 */ /* 0x000ff0000383ffff */
[----:B------:R-:W-:Y:S05]  /*6a20*/  EXIT ;  /* 0x000000000000794d */ /* 0x000fea0003800000 */
.L_x_18:
[----:B------:R-:W-:-:S08]  /*6a30*/  ISETP.NE.AND P0, PT, R14, RZ, PT ;  /* 0x000000ff0e00720c */ /* 0x000fd00003f05270 */
[----:B0-----:R-:W0:-:S00]  /*6a40*/  USETMAXREG.DEALLOC.CTAPOOL 0x28 ;  /* 0x00000028000079c8 */ /* 0x001e0000080e0500 */
[----:B------:R-:W-:Y:S05]  /*6a50*/  @P0 EXIT ;  /* 0x000000000000094d */ /* 0x000fea0003800000 */
[----:B0-----:R-:W-:Y:S01]  /*6a60*/  LOP3.LUT P0, RZ, R3, 0xff, RZ, 0xc0, !PT ;  /* 0x000000ff03ff7812 */ /* 0x001fe2000780c0ff */
[----:B------:R-:W-:Y:S02]  /*6a70*/  IMAD.MOV.U32 R3, RZ, RZ, 0x1 ;  /* 0x00000001ff037424 */ /* 0x000fe400078e00ff */
[----:B------:R-:W-:-:S10]  /*6a80*/  IMAD.MOV.U32 R8, RZ, RZ, RZ ;  /* 0x000000ffff087224 */ /* 0x000fd400078e00ff */
[----:B------:R-:W-:Y:S05]  /*6a90*/  @!P0 BRA `(.L_x_168) ;  /* 0x0000000c00288947 */ /* 0x000fea0003800000 */
[----:B------:R-:W0:Y:S01]  /*6aa0*/  S2UR UR8, SR_CgaCtaId ;  /* 0x00000000000879c3 */ /* 0x000e220000008800 */
[----:B------:R-:W-:Y:S01]  /*6ab0*/  LOP3.LUT P0, RZ, R4, 0x1f, RZ, 0xc0, !PT ;  /* 0x0000001f04ff7812 */ /* 0x000fe2000780c0ff */
[----:B------:R-:W-:Y:S01]  /*6ac0*/  ULDC UR5, c[0x0][0x658] ;  /* 0x0001960000057ab9 */ /* 0x000fe20000000800 */
[----:B------:R-:W-:Y:S01]  /*6ad0*/  UMOV UR6, 0xffffffff ;  /* 0xffffffff00067882 */ /* 0x000fe20000000000 */
[----:B------:R-:W-:Y:S01]  /*6ae0*/  BSSY B0, `(.L_x_168) ;  /* 0x00000c5000007945 */ /* 0x000fe20003800000 */
[----:B------:R-:W-:Y:S01]  /*6af0*/  USHF.L.U32 UR6, UR6, UR5, URZ ;  /* 0x0000000506067299 */ /* 0x000fe2000800063f */
[C---:B------:R-:W-:Y:S01]  /*6b00*/  ISETP.NE.AND P2, PT, R5.reuse, RZ, PT ;  /* 0x000000ff0500720c */ /* 0x040fe20003f45270 */
[----:B------:R-:W-:Y:S01]  /*6b10*/  IMAD.MOV.U32 R10, RZ, RZ, 0x1 ;  /* 0x00000001ff0a7424 */ /* 0x000fe200078e00ff */
[----:B------:R-:W-:Y:S01]  /*6b20*/  ISETP.NE.OR P0, PT, R5, RZ, !P0 ;  /* 0x000000ff0500720c */ /* 0x000fe20004705670 */
[----:B------:R-:W-:Y:S01]  /*6b30*/  IMAD.MOV.U32 R3, RZ, RZ, 0x1 ;  /* 0x00000001ff037424 */ /* 0x000fe200078e00ff */
[----:B------:R-:W-:Y:S01]  /*6b40*/  LOP3.LUT R9, R23, 0x2, RZ, 0xfc, !PT ;  /* 0x0000000217097812 */ /* 0x000fe200078efcff */
[----:B------:R-:W-:Y:S01]  /*6b50*/  IMAD.MOV.U32 R8, RZ, RZ, RZ ;  /* 0x000000ffff087224 */ /* 0x000fe200078e00ff */
[----:B------:R-:W-:Y:S01]  /*6b60*/  ULDC UR4, c[0x0][0x600] ;  /* 0x0001800000047ab9 */ /* 0x000fe20000000800 */
[----:B------:R-:W-:Y:S01]  /*6b70*/  UMOV UR7, 0x1 ;  /* 0x0000000100077882 */ /* 0x000fe20000000000 */
[----:B------:R-:W-:-:S02]  /*6b80*/  UIADD3 UR22, UR40, 0x1, URZ ;  /* 0x0000000128167890 */ /* 0x000fc4000fffe03f */
[----:B------:R-:W-:Y:S02]  /*6b90*/  UIADD3 UR15, UR4, -0x1, URZ ;  /* 0xffffffff040f7890 */ /* 0x000fe4000fffe03f */
[----:B------:R-:W-:Y:S02]  /*6ba0*/  USHF.L.U32 UR17, UR7, UR5, URZ ;  /* 0x0000000507117299 */ /* 0x000fe4000800063f */
[----:B------:R-:W-:Y:S01]  /*6bb0*/  ULOP3.LUT UR16, URZ, UR6, URZ, 0x33, !UPT ;  /* 0x000000063f107292 */ /* 0x000fe2000f8e333f */
[----:B------:R-:W-:Y:S01]  /*6bc0*/  ULDC.64 UR20, c[0x0][0x198] ;  /* 0x0000660000147ab9 */ /* 0x000fe20000000a00 */
[----:B0-----:R-:W-:-:S10]  /*6bd0*/  IMAD.U32 R11, RZ, RZ, UR8 ;  /* 0x00000008ff0b7e24 */ /* 0x001fd4000f8e00ff */
.L_x_180:
[----:B------:R-:W-:-:S03]  /*6be0*/  UMOV UR4, 0xffffffff ;  /* 0xffffffff00047882 */ /* 0x000fc60000000000 */
[----:B------:R-:W-:Y:S05]  /*6bf0*/  BRA.DIV UR4, `(.L_x_169) ;  /* 0x0000001204a07947 */ /* 0x000fea000b800000 */
[----:B------:R-:W-:-:S13]  /*6c00*/  ELECT P6, URZ, PT ;  /* 0x00000000003f782f */ /* 0x000fda00038c0000 */
.L_x_198:
[----:B------:R-:W0:Y:S01]  /*6c10*/  LDC R4, c[0x0][0x28c] ;  /* 0x0000a300ff047b82 */ /* 0x000e220000000800 */
[----:B------:R-:W-:Y:S01]  /*6c20*/  BSSY B1, `(.L_x_170) ;  /* 0x000003c000017945 */ /* 0x000fe20003800000 */
[----:B0-----:R-:W-:-:S13]  /*6c30*/  ISETP.LT.OR P6, PT, R4, 0x1, !P6 ;  /* 0x000000010400780c */ /* 0x001fda00077c1670 */
[----:B------:R-:W-:Y:S05]  /*6c40*/  @P6 BRA `(.L_x_171) ;  /* 0x0000000000e46947 */ /* 0x000fea0003800000 */
[----:B------:R-:W-:Y:S02]  /*6c50*/  IMAD R11, R22, 0x2, R11 ;  /* 0x00000002160b7824 */ /* 0x000fe400078e020b */
[----:B------:R-:W-:Y:S02]  /*6c60*/  IMAD.SHL.U32 R18, R18, 0x80, RZ ;  /* 0x0000008012127824 */ /* 0x000fe400078e00ff */
[----:B------:R-:W-:Y:S02]  /*6c70*/  IMAD.MOV.U32 R15, RZ, RZ, RZ ;  /* 0x000000ffff0f7224 */ /* 0x000fe400078e00ff */
[----:B------:R-:W-:Y:S02]  /*6c80*/  IMAD.U32 R20, RZ, RZ, UR22 ;  /* 0x00000016ff147e24 */ /* 0x000fe4000f8e00ff */
[----:B------:R-:W-:Y:S02]  /*6c90*/  IMAD.MOV.U32 R4, RZ, RZ, R3 ;  /* 0x000000ffff047224 */ /* 0x000fe400078e0003 */
[----:B------:R-:W-:-:S02]  /*6ca0*/  IMAD.MOV.U32 R6, RZ, RZ, R8 ;  /* 0x000000ffff067224 */ /* 0x000fc400078e0008 */
[----:B------:R-:W-:-:S07]  /*6cb0*/  IMAD.SHL.U32 R12, R11, 0x20, RZ ;  /* 0x000000200b0c7824 */ /* 0x000fce00078e00ff */
.L_x_175:
[----:B------:R-:W0:Y:S01]  /*6cc0*/  S2UR UR4, SR_CgaCtaId ;  /* 0x00000000000479c3 */ /* 0x000e220000008800 */
[----:B------:R-:W-:Y:S02]  /*6cd0*/  MOV R14, 0x400 ;  /* 0x00000400000e7802 */ /* 0x000fe40000000f00 */
[----:B------:R-:W-:-:S05]  /*6ce0*/  SHF.L.U32 R5, R4, 0x1f, RZ ;  /* 0x0000001f04057819 */ /* 0x000fca00000006ff */
[----:B------:R-:W1:Y:S01]  /*6cf0*/  @!P2 LDC R7, c[0x0][0x500] ;  /* 0x00014000ff07ab82 */ /* 0x000e620000000800 */
[----:B0-----:R-:W-:-:S05]  /*6d00*/  IMAD.U32 R11, RZ, RZ, UR4 ;  /* 0x00000004ff0b7e24 */ /* 0x001fca000f8e00ff */
[----:B------:R-:W-:-:S05]  /*6d10*/  LEA R13, R11, R14, 0x18 ;  /* 0x0000000e0b0d7211 */ /* 0x000fca00078ec0ff */
[----:B------:R-:W-:-:S04]  /*6d20*/  IMAD R14, R6, 0x8, R13 ;  /* 0x00000008060e7824 */ /* 0x000fc800078e020d */
[----:B------:R-:W0:Y:S02]  /*6d30*/  SYNCS.PHASECHK.TRANS64.TRYWAIT P1, [R14+URZ+0x48], R5 ;  /* 0x000048050e0075a7 */ /* 0x000e24000802017f */
[----:B01----:R-:W-:Y:S05]  /*6d40*/  @!P1 BRA `(.L_x_172) ;  /* 0x00000010006c9947 */ /* 0x003fea0003800000 */
.L_x_199:
[----:B0-----:R-:W-:Y:S01]  /*6d50*/  PRMT R5, R9, 0x9910, RZ ;  /* 0x0000991009057816 */ /* 0x001fe200000000ff */
[----:B------:R0:W-:Y:S03]  /*6d60*/  @!P2 SYNCS.ARRIVE.TRANS64 RZ, [R14+URZ], R7 ;  /* 0x000000070effa9a7 */ /* 0x0001e6000800003f */
[----:B------:R-:W-:-:S13]  /*6d70*/  ISETP.NE.AND P1, PT, R5, 0x2, PT ;  /* 0x000000020500780c */ /* 0x000fda0003f25270 */
[----:B0-----:R-:W-:Y:S05]  /*6d80*/  @P1 BRA `(.L_x_173) ;  /* 0x0000000000041947 */ /* 0x001fea0003800000 */
[----:B------:R-:W-:Y:S01]  /*6d90*/  BPT.TRAP 0x1 ;  /* 0x000000040000795c */ /* 0x000fe20000300000 */
.L_x_173:
[----:B------:R-:W-:Y:S05]  /*6da0*/  @P0 BRA `(.L_x_174) ;  /* 0x0000000000040947 */ /* 0x000fea0003800000 */
[----:B------:R-:W-:Y:S01]  /*6db0*/  BPT.TRAP 0x1 ;  /* 0x000000040000795c */ /* 0x000fe20000300000 */
.L_x_174:
[----:B------:R-:W-:Y:S01]  /*6dc0*/  IMAD R5, R6, 0x2, R11 ;  /* 0x0000000206057824 */ /* 0x000fe200078e020b */
[----:B------:R-:W-:Y:S01]  /*6dd0*/  R2UR UR9, R14 ;  /* 0x000000000e0972ca */ /* 0x000fe200000e0000 */
[----:B------:R-:W-:Y:S01]  /*6de0*/  VIADD R20, R20, 0xffffffff ;  /* 0xffffffff14147836 */ /* 0x000fe20000000000 */
[----:B------:R-:W-:Y:S01]  /*6df0*/  UIADD3 UR4, UP0, UR20, 0xf0, URZ ;  /* 0x000000f014047890 */ /* 0x000fe2000ff1e03f */
[----:B------:R-:W-:Y:S01]  /*6e00*/  IMAD.SHL.U32 R5, R5, 0x400, RZ ;  /* 0x0000040005057824 */ /* 0x000fe200078e00ff */
[----:B------:R-:W-:Y:S01]  /*6e10*/  R2UR UR11, R12 ;  /* 0x000000000c0b72ca */ /* 0x000fe200000e0000 */
[----:B------:R-:W-:Y:S01]  /*6e20*/  UIADD3 UR24, UP1, UR20, 0x1f0, URZ ;  /* 0x000001f014187890 */ /* 0x000fe2000ff3e03f */
[----:B------:R-:W-:Y:S01]  /*6e30*/  R2UR UR10, R15 ;  /* 0x000000000f0a72ca */ /* 0x000fe200000e0000 */
[--C-:B------:R-:W-:Y:S01]  /*6e40*/  IMAD R5, R5, 0x4, R13.reuse ;  /* 0x0000000405057824 */ /* 0x100fe200078e020d */
[----:B------:R-:W-:Y:S01]  /*6e50*/  R2UR UR12, R19 ;  /* 0x00000000130c72ca */ /* 0x000fe200000e0000 */
[----:B------:R-:W-:Y:S01]  /*6e60*/  IMAD R13, R6, 0x4000, R13 ;  /* 0x00004000060d7824 */ /* 0x000fe200078e020d */
[----:B------:R-:W-:Y:S01]  /*6e70*/  R2UR UR18, R18 ;  /* 0x00000000121272ca */ /* 0x000fe200000e0000 */
[----:B------:R-:W-:Y:S01]  /*6e80*/  VIADD R6, R6, 0x1 ;  /* 0x0000000106067836 */ /* 0x000fe20000000000 */
[----:B------:R-:W-:Y:S01]  /*6e90*/  R2UR UR5, R5 ;  /* 0x00000000050572ca */ /* 0x000fe200000e0000 */
[----:B------:R-:W-:Y:S01]  /*6ea0*/  UIADD3.X UR25, URZ, UR21, URZ, UP1, !UPT ;  /* 0x000000153f197290 */ /* 0x000fe20008ffe43f */
[----:B------:R-:W-:Y:S01]  /*6eb0*/  R2UR UR8, R13 ;  /* 0x000000000d0872ca */ /* 0x000fe200000e0000 */
[----:B------:R-:W-:Y:S01]  /*6ec0*/  UMOV UR19, 0x30000 ;  /* 0x0003000000137882 */ /* 0x000fe20000000000 */
[----:B------:R-:W-:Y:S01]  /*6ed0*/  ISETP.GT.AND P3, PT, R20, 0x1, PT ;  /* 0x000000011400780c */ /* 0x000fe20003f64270 */
[----:B------:R-:W-:Y:S01]  /*6ee0*/  UMOV UR6, 0x0 ;  /* 0x0000000000067882 */ /* 0x000fe20000000000 */
[----:B------:R-:W-:Y:S01]  /*6ef0*/  UMOV UR7, 0x10000000 ;  /* 0x1000000000077882 */ /* 0x000fe20000000000 */
[----:B------:R-:W-:Y:S01]  /*6f00*/  ISETP.NE.AND P1, PT, R6, 0x9, PT ;  /* 0x000000090600780c */ /* 0x000fe20003f25270 */
[----:B------:R-:W-:-:S03]  /*6f10*/  VIADD R15, R15, 0x20 ;  /* 0x000000200f0f7836 */ /* 0x000fc60000000000 */
[----:B------:R-:W-:Y:S02]  /*6f20*/  SEL R5, RZ, 0x1, P1 ;  /* 0x00000001ff057807 */ /* 0x000fe40000800000 */
[----:B------:R-:W-:Y:S01]  /*6f30*/  UIADD3 UR13, UR5, 0x180, URZ ;  /* 0x00000180050d7890 */ /* 0x000fe2000fffe03f */
[----:B------:R-:W-:Y:S01]  /*6f40*/  SEL R6, R6, RZ, P1 ;  /* 0x000000ff06067207 */ /* 0x000fe20000800000 */
[----:B------:R-:W-:Y:S01]  /*6f50*/  UIADD3.X UR5, URZ, UR21, URZ, UP0, !UPT ;  /* 0x000000153f057290 */ /* 0x000fe200087fe43f */
[----:B------:R-:W-:Y:S01]  /*6f60*/  LOP3.LUT R4, R4, R5, RZ, 0x3c, !PT ;  /* 0x0000000504047212 */ /* 0x000fe200078e3cff */
[----:B------:R-:W-:-:S03]  /*6f70*/  UIADD3 UR14, UR8, 0x12180, URZ ;  /* 0x00012180080e7890 */ /* 0x000fc6000fffe03f */
[----:B------:R-:W-:-:S04]  /*6f80*/  UMOV UR8, UR13 ;  /* 0x0000000d00087c82 */ /* 0x000fc80008000000 */
[----:B------:R0:W-:Y:S02]  /*6f90*/  UTMALDG.3D.MULTICAST [UR8], [UR4], UR19, desc[UR6] ;  /* 0x00000608040073b4 */ /* 0x0001e40008011813 */
[----:B0-----:R-:W-:Y:S01]  /*6fa0*/  UMOV UR8, UR14 ;  /* 0x0000000e00087c82 */ /* 0x001fe20008000000 */
[----:B------:R-:W-:Y:S02]  /*6fb0*/  UMOV UR11, UR18 ;  /* 0x00000012000b7c82 */ /* 0x000fe40008000000 */
[----:B------:R0:W-:Y:S02]  /*6fc0*/  UTMALDG.3D [UR8], [UR24], desc[UR6] ;  /* 0x00000608180075b4 */ /* 0x0001e40008011000 */
[----:B0-----:R-:W-:Y:S05]  /*6fd0*/  @P3 BRA `(.L_x_175) ;  /* 0xfffffffc00383947 */ /* 0x001fea000383ffff */
.L_x_171:
[----:B------:R-:W-:Y:S05]  /*6fe0*/  BSYNC B1 ;  /* 0x0000000000017941 */ /* 0x000fea0003800000 */
.L_x_170:
[----:B------:R-:W3:Y:S01]  /*6ff0*/  LDL.64 R24, [R1] ;  /* 0x0000000001187983 */ /* 0x000ee20000100a00 */
[----:B------:R-:W-:Y:S01]  /*7000*/  LOP3.LUT P4, RZ, R10, 0xff, RZ, 0xc0, !PT ;  /* 0x000000ff0aff7812 */ /* 0x000fe2000788c0ff */
[----:B------:R-:W-:Y:S01]  /*7010*/  VIADD R7, R8, UR40 ;  /* 0x0000002808077c36 */ /* 0x000fe20008000000 */
[----:B------:R-:W-:Y:S01]  /*7020*/  ULDC.64 UR4, c[0x0][0x650] ;  /* 0x0001940000047ab9 */ /* 0x000fe20000000a00 */
[----:B------:R-:W-:Y:S01]  /*7030*/  IMAD.U32 R8, RZ, RZ, UR40 ;  /* 0x00000028ff087e24 */ /* 0x000fe2000f8e00ff */
[----:B------:R-:W-:Y:S01]  /*7040*/  UISETP.GE.U32.AND UP0, UPT, UR40, 0x9, UPT ;  /* 0x000000092800788c */ /* 0x000fe2000bf06070 */
[----:B------:R-:W-:Y:S01]  /*7050*/  BSSY B1, `(.L_x_176) ;  /* 0x000006b000017945 */ /* 0x000fe20003800000 */
[----:B------:R-:W-:Y:S01]  /*7060*/  ISETP.GT.U32.AND P1, PT, R7, 0x8, PT ;  /* 0x000000080700780c */ /* 0x000fe20003f24070 */
[----:B------:R-:W-:Y:S01]  /*7070*/  IMAD.MOV.U32 R22, RZ, RZ, -0x1 ;  /* 0xffffffffff167424 */ /* 0x000fe200078e00ff */
[----:B------:R-:W-:Y:S01]  /*7080*/  PRMT R10, RZ, 0x7610, R10 ;  /* 0x00007610ff0a7816 */ /* 0x000fe2000000000a */
[----:B------:R-:W-:Y:S01]  /*7090*/  IMAD.MOV.U32 R18, RZ, RZ, -0x1 ;  /* 0xffffffffff127424 */ /* 0x000fe200078e00ff */
[----:B------:R-:W-:Y:S01]  /*70a0*/  ISETP.LT.U32.AND P1, PT, R8, 0x9, P1 ;  /* 0x000000090800780c */ /* 0x000fe20000f21070 */
[----:B------:R-:W-:Y:S01]  /*70b0*/  IMAD.MOV.U32 R19, RZ, RZ, -0x1 ;  /* 0xffffffffff137424 */ /* 0x000fe200078e00ff */
[----:B------:R-:W-:Y:S01]  /*70c0*/  PLOP3.LUT P3, PT, PT, PT, UP0, 0x80, 0x0 ;  /* 0x000000000000781c */ /* 0x000fe20003f6f008 */
[----:B------:R-:W0:Y:S01]  /*70d0*/  @P4 S2R R11, SR_CgaCtaId ;  /* 0x00000000000b4919 */ /* 0x000e220000008800 */
[----:B------:R-:W-:-:S04]  /*70e0*/  @P4 MOV R4, 0x400 ;  /* 0x0000040000044802 */ /* 0x000fc80000000f00 */
[----:B0-----:R-:W-:Y:S01]  /*70f0*/  @P4 LEA R6, R11, R4, 0x18 ;  /* 0x000000040b064211 */ /* 0x001fe200078ec0ff */
[----:B------:R-:W-:Y:S01]  /*7100*/  IMAD.WIDE.U32 R4, R7, 0x38e38e39, RZ ;  /* 0x38e38e3907047825 */ /* 0x000fe200078e00ff */
[----:B------:R-:W-:Y:S02]  /*7110*/  SEL R4, RZ, 0x1, !P1 ;  /* 0x00000001ff047807 */ /* 0x000fe40004800000 */
[----:B------:R0:W-:Y:S02]  /*7120*/  @P4 SYNCS.ARRIVE.TRANS64.A1T0 RZ, [R6+URZ+0xc8], RZ ;  /* 0x0000c8ff06ff49a7 */ /* 0x0001e4000810003f */
[----:B------:R-:W-:Y:S02]  /*7130*/  LOP3.LUT R3, R3, R4, RZ, 0x3c, !PT ;  /* 0x0000000403037212 */ /* 0x000fe400078e3cff */
[----:B------:R-:W-:Y:S02]  /*7140*/  PRMT R4, RZ, 0x7610, R4 ;  /* 0x00007610ff047816 */ /* 0x000fe40000000004 */
[----:B0-----:R-:W-:-:S04]  /*7150*/  SHF.R.U32.HI R6, RZ, 0x1, R5 ;  /* 0x00000001ff067819 */ /* 0x001fc80000011605 */
[----:B------:R-:W-:Y:S01]  /*7160*/  @P3 LOP3.LUT R3, R3, 0x1, R6, 0x78, !PT ;  /* 0x0000000103033812 */ /* 0x000fe200078e7806 */
[----:B------:R-:W-:Y:S01]  /*7170*/  IMAD R8, R6, -0x9, R7 ;  /* 0xfffffff706087824 */ /* 0x000fe200078e0207 */
[----:B---3--:R-:W-:-:S04]  /*7180*/  IADD3 R16, P4, R16, R24, RZ ;  /* 0x0000001810107210 */ /* 0x008fc80007f9e0ff */
[----:B------:R-:W-:Y:S01]  /*7190*/  ISETP.GE.U32.AND P1, PT, R16, UR4, PT ;  /* 0x0000000410007c0c */ /* 0x000fe2000bf26070 */
[----:B------:R-:W-:-:S05]  /*71a0*/  IMAD.X R17, R17, 0x1, R0, P4 ;  /* 0x0000000111117824 */ /* 0x000fca00020e0600 */
[----:B------:R-:W-:-:S13]  /*71b0*/  ISETP.GE.U32.AND.EX P1, PT, R17, UR5, PT, P1 ;  /* 0x0000000511007c0c */ /* 0x000fda000bf26110 */
[----:B------:R-:W-:Y:S05]  /*71c0*/  @P1 BRA `(.L_x_177) ;  /* 0x00000004004c1947 */ /* 0x000fea0003800000 */
[----:B------:R-:W0:Y:S01]  /*71d0*/  S2R R13, SR_CTAID.X ;  /* 0x00000000000d7919 */ /* 0x000e220000002500 */
[----:B------:R-:W-:Y:S01]  /*71e0*/  ULDC.64 UR4, c[0x0][0x628] ;  /* 0x00018a0000047ab9 */ /* 0x000fe20000000a00 */
[----:B------:R-:W1:Y:S01]  /*71f0*/  LDC R14, c[0x0][0x144] ;  /* 0x00005100ff0e7b82 */ /* 0x000e620000000800 */
[----:B------:R-:W-:Y:S01]  /*7200*/  ISETP.NE.U32.AND P1, PT, RZ, UR4, PT ;  /* 0x00000004ff007c0c */ /* 0x000fe2000bf25070 */
[----:B------:R-:W3:Y:S01]  /*7210*/  S2R R12, SR_CTAID.Y ;  /* 0x00000000000c7919 */ /* 0x000ee20000002600 */
[----:B------:R-:W-:Y:S01]  /*7220*/  ULDC UR7, c[0x0][0x630] ;  /* 0x00018c0000077ab9 */ /* 0x000fe20000000800 */
[----:B------:R-:W-:Y:S01]  /*7230*/  ULDC UR8, c[0x0][0x150] ;  /* 0x0000540000087ab9 */ /* 0x000fe20000000800 */
[----:B------:R-:W-:Y:S01]  /*7240*/  ISETP.NE.AND.EX P1, PT, RZ, UR5, PT, P1 ;  /* 0x00000005ff007c0c */ /* 0x000fe2000bf25310 */
[----:B------:R-:W-:Y:S02]  /*7250*/  IMAD.MOV.U32 R4, RZ, RZ, R16 ;  /* 0x000000ffff047224 */ /* 0x000fe400078e0010 */
[----:B------:R-:W-:Y:S01]  /*7260*/  IMAD.MOV.U32 R5, RZ, RZ, R17 ;  /* 0x000000ffff057224 */ /* 0x000fe200078e0011 */
[----:B0-----:R-:W-:-:S09]  /*7270*/  I2FP.F32.U32 R18, R13 ;  /* 0x0000000d00127245 */ /* 0x001fd20000201000 */
[----:B------:R-:W-:Y:S05]  /*7280*/  @!P1 BRA `(.L_x_178) ;  /* 0x0000000000289947 */ /* 0x000fea0003800000 */
[----:B------:R-:W-:Y:S02]  /*7290*/  ULDC UR6, c[0x0][0x634] ;  /* 0x00018d0000067ab9 */ /* 0x000fe40000000800 */
[----:B------:R-:W-:-:S05]  /*72a0*/  IADD3 R5, P1, R16, UR6, RZ ;  /* 0x0000000610057c10 */ /* 0x000fca000ff3e0ff */
[----:B------:R-:W-:-:S04]  /*72b0*/  IMAD.X R15, RZ, RZ, R17, P1 ;  /* 0x000000ffff0f7224 */ /* 0x000fc800008e0611 */
[----:B------:R-:W-:-:S04]  /*72c0*/  IMAD.WIDE.U32 R6, R15, UR4, RZ ;  /* 0x000000040f067c25 */ /* 0x000fc8000f8e00ff */
[----:B------:R-:W-:-:S04]  /*72d0*/  IMAD.WIDE.U32 R6, P1, R5, UR5, R6 ;  /* 0x0000000505067c25 */ /* 0x000fc8000f820006 */
[----:B------:R-:W-:-:S04]  /*72e0*/  IMAD.WIDE.U32 R4, R5, UR4, RZ ;  /* 0x0000000405047c25 */ /* 0x000fc8000f8e00ff */
[----:B------:R-:W-:Y:S01]  /*72f0*/  IMAD.MOV.U32 R4, RZ, RZ, R7 ;  /* 0x000000ffff047224 */ /* 0x000fe200078e0007 */
[----:B------:R-:W-:Y:S01]  /*7300*/  IADD3 RZ, P3, R5, R6, RZ ;  /* 0x0000000605ff7210 */ /* 0x000fe20007f7e0ff */
[----:B------:R-:W-:-:S04]  /*7310*/  IMAD.X R5, RZ, RZ, RZ, P1 ;  /* 0x000000ffff057224 */ /* 0x000fc800008e06ff */
[----:B------:R-:W-:-:S08]  /*7320*/  IMAD.WIDE.U32.X R4, R15, UR5, R4, P3 ;  /* 0x000000050f047c25 */ /* 0x000fd000098e0404 */
.L_x_178:
[----:B------:R-:W-:Y:S01]  /*7330*/  FMUL R18, R18, UR8 ;  /* 0x0000000812127c20 */ /* 0x000fe20008400000 */
[--C-:B------:R-:W-:Y:S01]  /*7340*/  SHF.R.U64 R19, R4, UR7, R5.reuse ;  /* 0x0000000704137c19 */ /* 0x100fe20008001205 */
[----:B------:R-:W-:Y:S01]  /*7350*/  ULDC.64 UR4, c[0x0][0x620] ;  /* 0x0001880000047ab9 */ /* 0x000fe20000000a00 */
[----:B------:R-:W-:Y:S01]  /*7360*/  SHF.R.U32.HI R4, RZ, UR7, R5 ;  /* 0x00000007ff047c19 */ /* 0x000fe20008011605 */
[----:B------:R-:W-:Y:S01]  /*7370*/  ULDC.64 UR6, c[0x0][0x640] ;  /* 0x0001900000067ab9 */ /* 0x000fe20000000a00 */
[----:B------:R-:W-:Y:S01]  /*7380*/  IADD3 R5, P1, RZ, -R19, RZ ;  /* 0x80000013ff057210 */ /* 0x000fe20007f3e0ff */
[----:B------:R-:W0:Y:S01]  /*7390*/  F2I.U32.TRUNC.NTZ R18, R18 ;  /* 0x0000001200127305 */ /* 0x000e22000020f000 */
[----:B------:R-:W4:Y:S03]  /*73a0*/  LDC R15, c[0x0][0x148] ;  /* 0x00005200ff0f7b82 */ /* 0x000f260000000800 */
[----:B------:R-:W-:Y:S01]  /*73b0*/  IMAD.X R4, RZ, RZ, ~R4, P1 ;  /* 0x000000ffff047224 */ /* 0x000fe200008e0e04 */
[----:B------:R-:W-:-:S03]  /*73c0*/  ISETP.NE.U32.AND P1, PT, RZ, UR6, PT ;  /* 0x00000006ff007c0c */ /* 0x000fc6000bf25070 */
[----:B------:R-:W-:Y:S01]  /*73d0*/  IMAD R4, R4, UR4, RZ ;  /* 0x0000000404047c24 */ /* 0x000fe2000f8e02ff */
[----:B------:R-:W-:-:S03]  /*73e0*/  ISETP.NE.AND.EX P1, PT, RZ, UR7, PT, P1 ;  /* 0x00000007ff007c0c */ /* 0x000fc6000bf25310 */
[C---:B------:R-:W-:Y:S01]  /*73f0*/  IMAD R7, R5.reuse, UR5, R4 ;  /* 0x0000000505077c24 */ /* 0x040fe2000f8e0204 */
[----:B------:R-:W-:Y:S01]  /*7400*/  ULDC UR5, c[0x0][0x154] ;  /* 0x0000550000057ab9 */ /* 0x000fe20000000800 */
[----:B------:R-:W-:Y:S01]  /*7410*/  IMAD.WIDE.U32 R4, R5, UR4, R16 ;  /* 0x0000000405047c25 */ /* 0x000fe2000f8e0010 */
[----:B------:R-:W-:-:S03]  /*7420*/  ULDC UR4, c[0x0][0x618] ;  /* 0x0001860000047ab9 */ /* 0x000fc60000000800 */
[----:B0-----:R-:W-:Y:S02]  /*7430*/  IMAD.MOV R6, RZ, RZ, -R18 ;  /* 0x000000ffff067224 */ /* 0x001fe400078e0a12 */
[----:B------:R-:W-:Y:S02]  /*7440*/  IMAD.IADD R5, R5, 0x1, R7 ;  /* 0x0000000105057824 */ /* 0x000fe400078e0207 */
[----:B-1----:R-:W-:Y:S01]  /*7450*/  IMAD R13, R14, R6, R13 ;  /* 0x000000060e0d7224 */ /* 0x002fe200078e020d */
[----:B---3--:R-:W-:Y:S02]  /*7460*/  I2FP.F32.U32 R6, R12 ;  /* 0x0000000c00067245 */ /* 0x008fe40000201000 */
[--C-:B------:R-:W-:Y:S02]  /*7470*/  SHF.R.U64 R14, R4, UR4, R5.reuse ;  /* 0x00000004040e7c19 */ /* 0x100fe40008001205 */
[----:B------:R-:W-:Y:S01]  /*7480*/  SHF.R.U32.HI R5, RZ, UR4, R5 ;  /* 0x00000004ff057c19 */ /* 0x000fe20008011605 */
[----:B------:R-:W-:Y:S01]  /*7490*/  FMUL R6, R6, UR5 ;  /* 0x0000000506067c20 */ /* 0x000fe20008400000 */
[----:B------:R-:W-:-:S02]  /*74a0*/  ULDC UR4, c[0x0][0x608] ;  /* 0x0001820000047ab9 */ /* 0x000fc40000000800 */
[--C-:B------:R-:W-:Y:S01]  /*74b0*/  SHF.R.U64 R20, R14, UR4, R5.reuse ;  /* 0x000000040e147c19 */ /* 0x100fe20008001205 */
[----:B------:R0:W1:Y:S01]  /*74c0*/  F2I.U32.TRUNC.NTZ R21, R6 ;  /* 0x0000000600157305 */ /* 0x000062000020f000 */
[----:B------:R-:W-:Y:S01]  /*74d0*/  SHF.R.U32.HI R5, RZ, UR4, R5 ;  /* 0x00000004ff057c19 */ /* 0x000fe20008011605 */
[----:B------:R-:W-:-:S03]  /*74e0*/  ULDC UR4, c[0x0][0x658] ;  /* 0x0001960000047ab9 */ /* 0x000fc60000000800 */
[--C-:B------:R-:W-:Y:S02]  /*74f0*/  SHF.R.U64 R18, R20, UR4, R5.reuse ;  /* 0x0000000414127c19 */ /* 0x100fe40008001205 */
[----:B------:R-:W-:-:S03]  /*7500*/  SHF.R.U32.HI R25, RZ, UR4, R5 ;  /* 0x00000004ff197c19 */ /* 0x000fc60008011605 */
[----:B------:R-:W-:Y:S02]  /*7510*/  IMAD.MOV.U32 R4, RZ, RZ, R18 ;  /* 0x000000ffff047224 */ /* 0x000fe400078e0012 */
[----:B------:R-:W-:Y:S01]  /*7520*/  IMAD.MOV.U32 R5, RZ, RZ, R25 ;  /* 0x000000ffff057224 */ /* 0x000fe200078e0019 */
[----:B0-----:R-:W-:Y:S06]  /*7530*/  @!P1 BRA `(.L_x_179) ;  /* 0x0000000000289947 */ /* 0x001fec0003800000 */
        /* <DEDUP_REMOVED lines=10> */
.L_x_179:
[----:B------:R-:W-:Y:S01]  /*75e0*/  ISETP.NE.AND P1, PT, R2, 0x1, PT ;  /* 0x000000010200780c */ /* 0x000fe20003f25270 */
[----:B------:R-:W-:Y:S01]  /*75f0*/  ULDC UR4, c[0x0][0x648] ;  /* 0x0001920000047ab9 */ /* 0x000fe20000000800 */
[----:B------:R-:W-:Y:S01]  /*7600*/  LOP3.LUT R20, R20, UR16, RZ, 0xc0, !PT ;  /* 0x0000001014147c12 */ /* 0x000fe2000f8ec0ff */
[----:B-1----:R-:W-:Y:S01]  /*7610*/  IMAD.MOV R21, RZ, RZ, -R21 ;  /* 0x000000ffff157224 */ /* 0x002fe200078e0a15 */
[----:B------:R-:W-:Y:S01]  /*7620*/  SHF.R.U64 R5, R4, UR4, R5 ;  /* 0x0000000404057c19 */ /* 0x000fe20008001205 */
[----:B------:R-:W-:Y:S01]  /*7630*/  ULDC UR4, c[0x0][0x638] ;  /* 0x00018e0000047ab9 */ /* 0x000fe20000000800 */
[----:B------:R-:W-:Y:S01]  /*7640*/  ULDC UR5, c[0x0][0x610] ;  /* 0x0001840000057ab9 */ /* 0x000fe20000000800 */
[----:B------:R-:W-:Y:S02]  /*7650*/  IMAD.MOV.U32 R4, RZ, RZ, 0x1 ;  /* 0x00000001ff047424 */ /* 0x000fe400078e00ff */
[----:B------:R-:W-:Y:S02]  /*7660*/  IMAD.MOV R7, RZ, RZ, -R5 ;  /* 0x000000ffff077224 */ /* 0x000fe400078e0a05 */
[----:B------:R-:W-:Y:S01]  /*7670*/  IMAD R20, R5, UR17, R20 ;  /* 0x0000001105147c24 */ /* 0x000fe2000f8e0214 */
[----:B------:R-:W-:Y:S01]  /*7680*/  LOP3.LUT R5, R14, UR15, RZ, 0xc0, !PT ;  /* 0x0000000f0e057c12 */ /* 0x000fe2000f8ec0ff */
[----:B----4-:R-:W-:-:S02]  /*7690*/  @P1 IMAD R13, R15, R21, R12 ;  /* 0x000000150f0d1224 */ /* 0x010fc400078e020c */
[----:B------:R-:W-:Y:S01]  /*76a0*/  IMAD R18, R7, UR4, R18 ;  /* 0x0000000407127c24 */ /* 0x000fe2000f8e0212 */
[----:B------:R-:W-:Y:S01]  /*76b0*/  ULDC UR4, c[0x0][0x600] ;  /* 0x0001800000047ab9 */ /* 0x000fe20000000800 */
[----:B------:R-:W-:Y:S02]  /*76c0*/  IMAD R13, R20, UR5, R13 ;  /* 0x00000005140d7c24 */ /* 0x000fe4000f8e020d */
[----:B------:R-:W-:-:S05]  /*76d0*/  IMAD R22, R18, UR4, R5 ;  /* 0x0000000412167c24 */ /* 0x000fca000f8e0205 */
[----:B------:R-:W-:Y:S02]  /*76e0*/  SEL R18, R22, R13, !P1 ;  /* 0x0000000d16127207 */ /* 0x000fe40004800000 */
[----:B------:R-:W-:-:S07]  /*76f0*/  SEL R22, R13, R22, !P1 ;  /* 0x000000160d167207 */ /* 0x000fce0004800000 */
.L_x_177:
[----:B------:R-:W-:Y:S05]  /*7700*/  BSYNC B1 ;  /* 0x0000000000017941 */ /* 0x000fea0003800000 */
.L_x_176:
[----:B------:R-:W-:-:S13]  /*7710*/  LOP3.LUT P1, RZ, R4, 0xff, RZ, 0xc0, !PT ;  /* 0x000000ff04ff7812 */ /* 0x000fda000782c0ff */
[----:B------:R-:W-:Y:S05]  /*7720*/  @P1 BRA `(.L_x_180) ;  /* 0xfffffff4002c1947 */ /* 0x000fea000383ffff */
[----:B------:R-:W-:Y:S05]  /*7730*/  BSYNC B0 ;  /* 0x0000000000007941 */ /* 0x000fea0003800000 */
.L_x_168:
[----:B------:R-:W-:-:S03]  /*7740*/  UMOV UR4, 0xffffffff ;  /* 0xffffffff00047882 */ /* 0x000fc60000000000 */
[----:B------:R-:W-:Y:S05]  /*7750*/  BRA.DIV UR4, `(.L_x_181) ;  /* 0x0000000604fc7947 */ /* 0x000fea000b800000 */
[----:B------:R-:W-:-:S13]  /*7760*/  ELECT P6, URZ, PT ;  /* 0x00000000003f782f */ /* 0x000fda00038c0000 */
.L_x_202:
[----:B------:R-:W-:Y:S04]  /*7770*/  BSSY B0, `(.L_x_182) ;  /* 0x0000058000007945 */ /* 0x000fe80003800000 */
[----:B------:R-:W-:Y:S05]  /*7780*/  @!P6 BRA `(.L_x_183) ;  /* 0x000000040058e947 */ /* 0x000fea0003800000 */
[----:B------:R-:W-:-:S04]  /*7790*/  LOP3.LUT R23, R23, 0x2, RZ, 0xfc, !PT ;  /* 0x0000000217177812 */ /* 0x000fc800078efcff */
[----:B------:R-:W-:-:S13]  /*77a0*/  ISETP.NE.AND P0, PT, R23, 0x3, PT ;  /* 0x000000031700780c */ /* 0x000fda0003f05270 */
[----:B------:R-:W-:Y:S05]  /*77b0*/  @!P0 BRA `(.L_x_184) ;  /* 0x0000000000048947 */ /* 0x000fea0003800000 */
[----:B------:R-:W-:Y:S01]  /*77c0*/  BPT.TRAP 0x1 ;  /* 0x000000040000795c */ /* 0x000fe20000300000 */
.L_x_184:
[----:B------:R-:W0:Y:S01]  /*77d0*/  S2R R5, SR_CgaCtaId ;  /* 0x0000000000057919 */ /* 0x000e220000008800 */
[----:B------:R-:W-:Y:S02]  /*77e0*/  MOV R0, 0x400 ;  /* 0x0000040000007802 */ /* 0x000fe40000000f00 */
[----:B------:R-:W-:Y:S02]  /*77f0*/  SHF.L.U32 R2, R3, 0x1f, RZ ;  /* 0x0000001f03027819 */ /* 0x000fe400000006ff */
[----:B0-----:R-:W-:-:S05]  /*7800*/  LEA R5, R5, R0, 0x18 ;  /* 0x0000000005057211 */ /* 0x001fca00078ec0ff */
[----:B------:R-:W-:-:S04]  /*7810*/  VIADD R5, R5, 0x48 ;  /* 0x0000004805057836 */ /* 0x000fc80000000000 */
[C---:B------:R-:W-:Y:S02]  /*7820*/  IMAD R7, R8.reuse, 0x8, R5 ;  /* 0x0000000808077824 */ /* 0x040fe400078e0205 */
[----:B------:R-:W-:Y:S02]  /*7830*/  VIADD R8, R8, 0x1 ;  /* 0x0000000108087836 */ /* 0x000fe40000000000 */
[----:B------:R-:W0:Y:S03]  /*7840*/  SYNCS.PHASECHK.TRANS64.TRYWAIT P0, [R7+URZ], R2 ;  /* 0x00000002070075a7 */ /* 0x000e26000800017f */
[----:B------:R-:W-:-:S04]  /*7850*/  ISETP.NE.AND P1, PT, R8, 0x9, PT ;  /* 0x000000090800780c */ /* 0x000fc80003f25270 */
[----:B------:R-:W-:Y:S02]  /*7860*/  SEL R0, RZ, 0x1, P1 ;  /* 0x00000001ff007807 */ /* 0x000fe40000800000 */
[----:B------:R-:W-:Y:S02]  /*7870*/  SEL R8, R8, RZ, P1 ;  /* 0x000000ff08087207 */ /* 0x000fe40000800000 */
[----:B------:R-:W-:-:S03]  /*7880*/  LOP3.LUT R9, R3, R0, RZ, 0x3c, !PT ;  /* 0x0000000003097212 */ /* 0x000fc600078e3cff */
[----:B------:R-:W-:Y:S01]  /*7890*/  IMAD R6, R8, 0x8, R5 ;  /* 0x0000000808067824 */ /* 0x000fe200078e0205 */
[----:B------:R-:W-:Y:S01]  /*78a0*/  SHF.L.U32 R3, R9, 0x1f, RZ ;  /* 0x0000001f09037819 */ /* 0x000fe200000006ff */
[----:B0-----:R-:W-:Y:S06]  /*78b0*/  @!P0 BRA `(.L_x_185) ;  /* 0x0000000400c48947 */ /* 0x001fec0003800000 */
.L_x_203:
[----:B------:R-:W1:Y:S01]  /*78c0*/  SYNCS.PHASECHK.TRANS64.TRYWAIT P0, [R6+URZ], R3 ;  /* 0x00000003060075a7 */ /* 0x000e62000800017f */
[----:B------:R-:W-:-:S05]  /*78d0*/  VIADD R0, R8, 0x1 ;  /* 0x0000000108007836 */ /* 0x000fca0000000000 */
[----:B------:R-:W-:-:S04]  /*78e0*/  ISETP.NE.AND P1, PT, R0, 0x9, PT ;  /* 0x000000090000780c */ /* 0x000fc80003f25270 */
[----:B0-----:R-:W-:Y:S02]  /*78f0*/  SEL R2, RZ, 0x1, P1 ;  /* 0x00000001ff027807 */ /* 0x001fe40000800000 */
[----:B------:R-:W-:Y:S02]  /*7900*/  SEL R0, R0, RZ, P1 ;  /* 0x000000ff00007207 */ /* 0x000fe40000800000 */
[----:B------:R-:W-:-:S03]  /*7910*/  LOP3.LUT R9, R9, R2, RZ, 0x3c, !PT ;  /* 0x0000000209097212 */ /* 0x000fc600078e3cff */
[----:B------:R-:W-:Y:S01]  /*7920*/  IMAD R7, R0, 0x8, R5 ;  /* 0x0000000800077824 */ /* 0x000fe200078e0205 */
[----:B------:R-:W-:Y:S01]  /*7930*/  SHF.L.U32 R4, R9, 0x1f, RZ ;  /* 0x0000001f09047819 */ /* 0x000fe200000006ff */
[----:B-1----:R-:W-:Y:S06]  /*7940*/  @!P0 BRA `(.L_x_186) ;  /* 0x0000000400b48947 */ /* 0x002fec0003800000 */
.L_x_204:
[----:B------:R-:W1:Y:S01]  /*7950*/  SYNCS.PHASECHK.TRANS64.TRYWAIT P0, [R7+URZ], R4 ;  /* 0x00000004070075a7 */ /* 0x000e62000800017f */
[----:B------:R-:W-:-:S05]  /*7960*/  VIADD R0, R0, 0x1 ;  /* 0x0000000100007836 */ /* 0x000fca0000000000 */
[----:B------:R-:W-:-:S04]  /*7970*/  ISETP.NE.AND P1, PT, R0, 0x9, PT ;  /* 0x000000090000780c */ /* 0x000fc80003f25270 */
[----:B------:R-:W-:Y:S02]  /*7980*/  SEL R2, RZ, 0x1, P1 ;  /* 0x00000001ff027807 */ /* 0x000fe40000800000 */
[----:B------:R-:W-:Y:S02]  /*7990*/  SEL R0, R0, RZ, P1 ;  /* 0x000000ff00007207 */ /* 0x000fe40000800000 */
[----:B------:R-:W-:-:S03]  /*79a0*/  LOP3.LUT R9, R9, R2, RZ, 0x3c, !PT ;  /* 0x0000000209097212 */ /* 0x000fc600078e3cff */
[----:B0-----:R-:W-:Y:S01]  /*79b0*/  IMAD R6, R0, 0x8, R5 ;  /* 0x0000000800067824 */ /* 0x001fe200078e0205 */
[----:B------:R-:W-:Y:S01]  /*79c0*/  SHF.L.U32 R3, R9, 0x1f, RZ ;  /* 0x0000001f09037819 */ /* 0x000fe200000006ff */
[----:B-1----:R-:W-:Y:S06]  /*79d0*/  @!P0 BRA `(.L_x_187) ;  /* 0x0000000400a48947 */ /* 0x002fec0003800000 */
.L_x_205:
        /* <DEDUP_REMOVED lines=9> */
.L_x_206:
        /* <DEDUP_REMOVED lines=9> */
.L_x_207:
        /* <DEDUP_REMOVED lines=9> */
.L_x_208:
        /* <DEDUP_REMOVED lines=9> */
.L_x_209:
[----:B------:R-:W1:Y:S01]  /*7c20*/  SYNCS.PHASECHK.TRANS64.TRYWAIT P0, [R6+URZ], R3 ;  /* 0x00000003060075a7 */ /* 0x000e62000800017f */
[----:B------:R-:W-:-:S05]  /*7c30*/  VIADD R0, R0, 0x1 ;  /* 0x0000000100007836 */ /* 0x000fca0000000000 */
[----:B------:R-:W-:-:S04]  /*7c40*/  ISETP.NE.AND P1, PT, R0, 0x9, PT ;  /* 0x000000090000780c */ /* 0x000fc80003f25270 */
[----:B------:R-:W-:Y:S02]  /*7c50*/  SEL R2, RZ, 0x1, P1 ;  /* 0x00000001ff027807 */ /* 0x000fe40000800000 */
[----:B------:R-:W-:Y:S02]  /*7c60*/  SEL R0, R0, RZ, P1 ;  /* 0x000000ff00007207 */ /* 0x000fe40000800000 */
[----:B------:R-:W-:Y:S01]  /*7c70*/  LOP3.LUT R2, R9, R2, RZ, 0x3c, !PT ;  /* 0x0000000209027212 */ /* 0x000fe200078e3cff */
[----:B-1----:R-:W-:Y:S06]  /*7c80*/  @!P0 BRA `(.L_x_192) ;  /* 0x00000004005c8947 */ /* 0x002fec0003800000 */
.L_x_210:
[----:B------:R-:W-:Y:S01]  /*7c90*/  IMAD R5, R0, 0x8, R5 ;  /* 0x0000000800057824 */ /* 0x000fe200078e0205 */
[----:B------:R-:W-:-:S07]  /*7ca0*/  SHF.L.U32 R0, R2, 0x1f, RZ ;  /* 0x0000001f02007819 */ /* 0x000fce00000006ff */
.L_x_193:
[----:B---3--:R3:W4:Y:S02]  /*7cb0*/  SYNCS.PHASECHK.TRANS64.TRYWAIT P0, [R5+URZ], R0 ;  /* 0x00000000050075a7 */ /* 0x008724000800017f */
[----:B----4-:R-:W-:Y:S05]  /*7cc0*/  @!P0 NANOSLEEP.SYNCS 0x989680 ;  /* 0x009896800000895d */ /* 0x010fea0003900000 */
[----:B------:R-:W4:Y:S02]  /*7cd0*/  @!P0 SYNCS.PHASECHK.TRANS64 P0, [R5+URZ], R0 ;  /* 0x00000000050085a7 */ /* 0x000f24000800007f */
[----:B----4-:R-:W-:Y:S05]  /*7ce0*/  @!P0 BRA `(.L_x_193) ;  /* 0xfffffffc00f08947 */ /* 0x010fea000383ffff */
.L_x_183:
[----:B------:R-:W-:Y:S05]  /*7cf0*/  BSYNC B0 ;  /* 0x0000000000007941 */ /* 0x000fea0003800000 */
.L_x_182:
[----:B------:R-:W-:Y:S05]  /*7d00*/  EXIT ;  /* 0x000000000000794d */ /* 0x000fea0003800000 */
.L_x_20:
[----:B0-----:R-:W-:-:S04]  /*7d10*/  IMAD.U32 R3, RZ, RZ, UR43 ;  /* 0x0000002bff037e24 */ /* 0x001fc8000f8e00ff */
[----:B------:R0:W1:Y:S03]  /*7d20*/  SYNCS.PHASECHK.TRANS64.TRYWAIT P0, [R3+URZ+-0x8], R0 ;  /* 0xfffff800030075a7 */ /* 0x000066000800017f */
[----:B-1----:R-:W-:Y:S05]  /*7d30*/  @!P0 NANOSLEEP.SYNCS 0x989680 ;  /* 0x009896800000895d */ /* 0x002fea0003900000 */
[----:B------:R-:W1:Y:S02]  /*7d40*/  @!P0 SYNCS.PHASECHK.TRANS64 P0, [R3+URZ+-0x8], R0 ;  /* 0xfffff800030085a7 */ /* 0x000e64000800007f */
[----:B-1----:R-:W-:Y:S05]  /*7d50*/  @!P0 BRA `(.L_x_20) ;  /* 0xfffffffc00ec8947 */ /* 0x002fea000383ffff */
[----:B------:R-:W-:Y:S05]  /*7d60*/  BRA `(.L_x_194) ;  /* 0xffffff9800a87947 */ /* 0x000fea000383ffff */
.L_x_25:
[----:B-1----:R1:W2:Y:S02]  /*7d70*/  SYNCS.PHASECHK.TRANS64.TRYWAIT P1, [R3+URZ], R0 ;  /* 0x00000000030075a7 */ /* 0x0022a4000802017f */
[----:B--2---:R-:W-:Y:S05]  /*7d80*/  @!P1 NANOSLEEP.SYNCS 0x989680 ;  /* 0x009896800000995d */ /* 0x004fea0003900000 */
[----:B------:R-:W2:Y:S02]  /*7d90*/  @!P1 SYNCS.PHASECHK.TRANS64 P1, [R3+URZ], R0 ;  /* 0x00000000030095a7 */ /* 0x000ea4000802007f */
[----:B--2---:R-:W-:Y:S05]  /*7da0*/  @!P1 BRA `(.L_x_25) ;  /* 0xfffffffc00f09947 */ /* 0x004fea000383ffff */
[----:B------:R-:W-:Y:S05]  /*7db0*/  BRA `(.L_x_24) ;  /* 0xffffff9c001c7947 */ /* 0x000fea000383ffff */
.L_x_30:
[----:B-1----:R-:W-:-:S04]  /*7dc0*/  IMAD.U32 R5, RZ, RZ, UR4 ;  /* 0x00000004ff057e24 */ /* 0x002fc8000f8e00ff */
[----:B------:R1:W2:Y:S03]  /*7dd0*/  SYNCS.PHASECHK.TRANS64.TRYWAIT P1, [R5+URZ], R4 ;  /* 0x00000004050075a7 */ /* 0x0002a6000802017f */
[----:B--2---:R-:W-:Y:S05]  /*7de0*/  @!P1 NANOSLEEP.SYNCS 0x989680 ;  /* 0x009896800000995d */ /* 0x004fea0003900000 */
[----:B------:R-:W2:Y:S02]  /*7df0*/  @!P1 SYNCS.PHASECHK.TRANS64 P1, [R5+URZ], R4 ;  /* 0x00000004050095a7 */ /* 0x000ea4000802007f */
[----:B--2---:R-:W-:Y:S05]  /*7e00*/  @!P1 BRA `(.L_x_30) ;  /* 0xfffffffc00ec9947 */ /* 0x004fea000383ffff */
[----:B------:R-:W-:Y:S05]  /*7e10*/  BRA `(.L_x_29) ;  /* 0xffffff9c00ec7947 */ /* 0x000fea000383ffff */
.L_x_36:
[----:B0-----:R-:W-:-:S04]  /*7e20*/  IMAD.U32 R3, RZ, RZ, UR43 ;  /* 0x0000002bff037e24 */ /* 0x001fc8000f8e00ff */
[----:B------:R0:W1:Y:S03]  /*7e30*/  SYNCS.PHASECHK.TRANS64.TRYWAIT P0, [R3+URZ+0x8], R0 ;  /* 0x00000800030075a7 */ /* 0x000066000800017f */
[----:B-1----:R-:W-:Y:S05]  /*7e40*/  @!P0 NANOSLEEP.SYNCS 0x989680 ;  /* 0x009896800000895d */ /* 0x002fea0003900000 */
[----:B------:R-:W1:Y:S02]  /*7e50*/  @!P0 SYNCS.PHASECHK.TRANS64 P0, [R3+URZ+0x8], R0 ;  /* 0x00000800030085a7 */ /* 0x000e64000800007f */
[----:B-1----:R-:W-:Y:S05]  /*7e60*/  @!P0 BRA `(.L_x_36) ;  /* 0xfffffffc00ec8947 */ /* 0x002fea000383ffff */
[----:B------:R-:W-:Y:S05]  /*7e70*/  BRA `(.L_x_195) ;  /* 0xffffffa4002c7947 */ /* 0x000fea000383ffff */
.L_x_169:
[----:B------:R-:W-:Y:S01]  /*7e80*/  BSSY B1, `(.L_x_196) ;  /* 0x0000006000017945 */ /* 0x000fe20003800000 */
[----:B------:R-:W-:-:S07]  /*7e90*/  IMAD.MOV.U32 R15, RZ, RZ, -0x1 ;  /* 0xffffffffff0f7424 */ /* 0x000fce00078e00ff */
[----:B--2--5:R-:W-:Y:S05]  /*7ea0*/  WARPSYNC.COLLECTIVE R15, `(.L_x_197) ;  /* 0x000000000f0c7348 */ /* 0x024fea0003c00000 */
[----:B------:R-:W-:Y:S02]  /*7eb0*/  ELECT P6, UR62, PT ;  /* 0x00000000003e782f */ /* 0x000fe400038c0000 */
[----:B------:R-:W-:Y:S01]  /*7ec0*/  MOV R14, UR62 ;  /* 0x0000003e000e7c02 */ /* 0x000fe20008000f00 */
[----:B--2--5:R-:W-:Y:S10]  /*7ed0*/  ENDCOLLECTIVE ;  /* 0x000000000000791b */ /* 0x024ff40003800000 */
.L_x_197:
[----:B------:R-:W-:Y:S05]  /*7ee0*/  BSYNC B1 ;  /* 0x0000000000017941 */ /* 0x000fea0003800000 */
.L_x_196:
[----:B------:R-:W-:Y:S05]  /*7ef0*/  BRA `(.L_x_198) ;  /* 0xffffffec00447947 */ /* 0x000fea000383ffff */
.L_x_172:
[----:B0-----:R0:W1:Y:S02]  /*7f00*/  SYNCS.PHASECHK.TRANS64.TRYWAIT P1, [R14+URZ+0x48], R5 ;  /* 0x000048050e0075a7 */ /* 0x001064000802017f */
[----:B-1----:R-:W-:Y:S05]  /*7f10*/  @!P1 NANOSLEEP.SYNCS 0x989680 ;  /* 0x009896800000995d */ /* 0x002fea0003900000 */
[----:B------:R-:W1:Y:S02]  /*7f20*/  @!P1 SYNCS.PHASECHK.TRANS64 P1, [R14+URZ+0x48], R5 ;  /* 0x000048050e0095a7 */ /* 0x000e64000802007f */
[----:B-1----:R-:W-:Y:S05]  /*7f30*/  @!P1 BRA `(.L_x_172) ;  /* 0xfffffffc00f09947 */ /* 0x002fea000383ffff */
[----:B------:R-:W-:Y:S05]  /*7f40*/  BRA `(.L_x_199) ;  /* 0xffffffec00807947 */ /* 0x000fea000383ffff */
.L_x_181:
[----:B------:R-:W-:Y:S01]  /*7f50*/  BSSY B0, `(.L_x_200) ;  /* 0x0000006000007945 */ /* 0x000fe20003800000 */
[----:B------:R-:W-:-:S07]  /*7f60*/  IMAD.MOV.U32 R15, RZ, RZ, -0x1 ;  /* 0xffffffffff0f7424 */ /* 0x000fce00078e00ff */
[----:B--2--5:R-:W-:Y:S05]  /*7f70*/  WARPSYNC.COLLECTIVE R15, `(.L_x_201) ;  /* 0x000000000f0c7348 */ /* 0x024fea0003c00000 */
[----:B------:R-:W-:Y:S02]  /*7f80*/  ELECT P6, UR62, PT ;  /* 0x00000000003e782f */ /* 0x000fe400038c0000 */
[----:B------:R-:W-:Y:S01]  /*7f90*/  MOV R14, UR62 ;  /* 0x0000003e000e7c02 */ /* 0x000fe20008000f00 */
[----:B--2--5:R-:W-:Y:S10]  /*7fa0*/  ENDCOLLECTIVE ;  /* 0x000000000000791b */ /* 0x024ff40003800000 */
.L_x_201:
[----:B------:R-:W-:Y:S05]  /*7fb0*/  BSYNC B0 ;  /* 0x0000000000007941 */ /* 0x000fea0003800000 */
.L_x_200:
[----:B------:R-:W-:Y:S05]  /*7fc0*/  BRA `(.L_x_202) ;  /* 0xfffffff400e87947 */ /* 0x000fea000383ffff */
.L_x_185:
[----:B0-----:R0:W1:Y:S02]  /*7fd0*/  SYNCS.PHASECHK.TRANS64.TRYWAIT P0, [R7+URZ], R2 ;  /* 0x00000002070075a7 */ /* 0x001064000800017f */
[----:B-1----:R-:W-:Y:S05]  /*7fe0*/  @!P0 NANOSLEEP.SYNCS 0x989680 ;  /* 0x009896800000895d */ /* 0x002fea0003900000 */
[----:B------:R-:W1:Y:S02]  /*7ff0*/  @!P0 SYNCS.PHASECHK.TRANS64 P0, [R7+URZ], R2 ;  /* 0x00000002070085a7 */ /* 0x000e64000800007f */
[----:B-1----:R-:W-:Y:S05]  /*8000*/  @!P0 BRA `(.L_x_185) ;  /* 0xfffffffc00f08947 */ /* 0x002fea000383ffff */
[----:B------:R-:W-:Y:S05]  /*8010*/  BRA `(.L_x_203) ;  /* 0xfffffff800287947 */ /* 0x000fea000383ffff */
.L_x_186:
[----:B0-----:R0:W1:Y:S02]  /*8020*/  SYNCS.PHASECHK.TRANS64.TRYWAIT P0, [R6+URZ], R3 ;  /* 0x00000003060075a7 */ /* 0x001064000800017f */
[----:B-1----:R-:W-:Y:S05]  /*8030*/  @!P0 NANOSLEEP.SYNCS 0x989680 ;  /* 0x009896800000895d */ /* 0x002fea0003900000 */
[----:B------:R-:W1:Y:S02]  /*8040*/  @!P0 SYNCS.PHASECHK.TRANS64 P0, [R6+URZ], R3 ;  /* 0x00000003060085a7 */ /* 0x000e64000800007f */
[----:B-1----:R-:W-:Y:S05]  /*8050*/  @!P0 BRA `(.L_x_186) ;  /* 0xfffffffc00f08947 */ /* 0x002fea000383ffff */
[----:B------:R-:W-:Y:S05]  /*8060*/  BRA `(.L_x_204) ;  /* 0xfffffff800387947 */ /* 0x000fea000383ffff */
.L_x_187:
[----:B0-----:R0:W1:Y:S02]  /*8070*/  SYNCS.PHASECHK.TRANS64.TRYWAIT P0, [R7+URZ], R4 ;  /* 0x00000004070075a7 */ /* 0x001064000800017f */
[----:B-1----:R-:W-:Y:S05]  /*8080*/  @!P0 NANOSLEEP.SYNCS 0x989680 ;  /* 0x009896800000895d */ /* 0x002fea0003900000 */
[----:B------:R-:W1:Y:S02]  /*8090*/  @!P0 SYNCS.PHASECHK.TRANS64 P0, [R7+URZ], R4 ;  /* 0x00000004070085a7 */ /* 0x000e64000800007f */
[----:B-1----:R-:W-:Y:S05]  /*80a0*/  @!P0 BRA `(.L_x_187) ;  /* 0xfffffffc00f08947 */ /* 0x002fea000383ffff */
[----:B------:R-:W-:Y:S05]  /*80b0*/  BRA `(.L_x_205) ;  /* 0xfffffff800487947 */ /* 0x000fea000383ffff */
.L_x_188:
[----:B0-----:R0:W1:Y:S02]  /*80c0*/  SYNCS.PHASECHK.TRANS64.TRYWAIT P0, [R6+URZ], R3 ;  /* 0x00000003060075a7 */ /* 0x001064000800017f */
[----:B-1----:R-:W-:Y:S05]  /*80d0*/  @!P0 NANOSLEEP.SYNCS 0x989680 ;  /* 0x009896800000895d */ /* 0x002fea0003900000 */
[----:B------:R-:W1:Y:S02]  /*80e0*/  @!P0 SYNCS.PHASECHK.TRANS64 P0, [R6+URZ], R3 ;  /* 0x00000003060085a7 */ /* 0x000e64000800007f */
[----:B-1----:R-:W-:Y:S05]  /*80f0*/  @!P0 BRA `(.L_x_188) ;  /* 0xfffffffc00f08947 */ /* 0x002fea000383ffff */
[----:B------:R-:W-:Y:S05]  /*8100*/  BRA `(.L_x_206) ;  /* 0xfffffff800587947 */ /* 0x000fea000383ffff */
.L_x_189:
[----:B0-----:R0:W1:Y:S02]  /*8110*/  SYNCS.PHASECHK.TRANS64.TRYWAIT P0, [R7+URZ], R4 ;  /* 0x00000004070075a7 */ /* 0x001064000800017f */
[----:B-1----:R-:W-:Y:S05]  /*8120*/  @!P0 NANOSLEEP.SYNCS 0x989680 ;  /* 0x009896800000895d */ /* 0x002fea0003900000 */
[----:B------:R-:W1:Y:S02]  /*8130*/  @!P0 SYNCS.PHASECHK.TRANS64 P0, [R7+URZ], R4 ;  /* 0x00000004070085a7 */ /* 0x000e64000800007f */
[----:B-1----:R-:W-:Y:S05]  /*8140*/  @!P0 BRA `(.L_x_189) ;  /* 0xfffffffc00f08947 */ /* 0x002fea000383ffff */
[----:B------:R-:W-:Y:S05]  /*8150*/  BRA `(.L_x_207) ;  /* 0xfffffff800687947 */ /* 0x000fea000383ffff */
.L_x_190:
[----:B0-----:R0:W1:Y:S02]  /*8160*/  SYNCS.PHASECHK.TRANS64.TRYWAIT P0, [R6+URZ], R3 ;  /* 0x00000003060075a7 */ /* 0x001064000800017f */
[----:B-1----:R-:W-:Y:S05]  /*8170*/  @!P0 NANOSLEEP.SYNCS 0x989680 ;  /* 0x009896800000895d */ /* 0x002fea0003900000 */
[----:B------:R-:W1:Y:S02]  /*8180*/  @!P0 SYNCS.PHASECHK.TRANS64 P0, [R6+URZ], R3 ;  /* 0x00000003060085a7 */ /* 0x000e64000800007f */
[----:B-1----:R-:W-:Y:S05]  /*8190*/  @!P0 BRA `(.L_x_190) ;  /* 0xfffffffc00f08947 */ /* 0x002fea000383ffff */
[----:B------:R-:W-:Y:S05]  /*81a0*/  BRA `(.L_x_208) ;  /* 0xfffffff800787947 */ /* 0x000fea000383ffff */
.L_x_191:
[----:B0-----:R0:W1:Y:S02]  /*81b0*/  SYNCS.PHASECHK.TRANS64.TRYWAIT P0, [R7+URZ], R4 ;  /* 0x00000004070075a7 */ /* 0x001064000800017f */
[----:B-1----:R-:W-:Y:S05]  /*81c0*/  @!P0 NANOSLEEP.SYNCS 0x989680 ;  /* 0x009896800000895d */ /* 0x002fea0003900000 */
[----:B------:R-:W1:Y:S02]  /*81d0*/  @!P0 SYNCS.PHASECHK.TRANS64 P0, [R7+URZ], R4 ;  /* 0x00000004070085a7 */ /* 0x000e64000800007f */
[----:B-1----:R-:W-:Y:S05]  /*81e0*/  @!P0 BRA `(.L_x_191) ;  /* 0xfffffffc00f08947 */ /* 0x002fea000383ffff */
[----:B------:R-:W-:Y:S05]  /*81f0*/  BRA `(.L_x_209) ;  /* 0xfffffff800887947 */ /* 0x000fea000383ffff */
.L_x_192:
[----:B-1----:R1:W3:Y:S02]  /*8200*/  SYNCS.PHASECHK.TRANS64.TRYWAIT P0, [R6+URZ], R3 ;  /* 0x00000003060075a7 */ /* 0x0022e4000800017f */
[----:B---3--:R-:W-:Y:S05]  /*8210*/  @!P0 NANOSLEEP.SYNCS 0x989680 ;  /* 0x009896800000895d */ /* 0x008fea0003900000 */
[----:B------:R-:W3:Y:S02]  /*8220*/  @!P0 SYNCS.PHASECHK.TRANS64 P0, [R6+URZ], R3 ;  /* 0x00000003060085a7 */ /* 0x000ee4000800007f */
[----:B---3--:R-:W-:Y:S05]  /*8230*/  @!P0 BRA `(.L_x_192) ;  /* 0xfffffffc00f08947 */ /* 0x008fea000383ffff */
[----:B------:R-:W-:Y:S05]  /*8240*/  BRA `(.L_x_210) ;  /* 0xfffffff800907947 */ /* 0x000fea000383ffff */
.L_x_211:
[----:B------:R-:W-:-:S00]  /*8250*/  BRA `(.L_x_211) ;  /* 0xfffffffc00fc7947 */ /* 0x000fc0000383ffff */
[----:B------:R-:W-:-:S00]  /*8260*/  NOP ;  /* 0x0000000000007918 */ /* 0x000fc00000000000 */
        /* <DEDUP_REMOVED lines=9> */
.L_x_212:


//--------------------- .nv.global.init           --------------------------
	.section	.nv.global.init,"aw",@progbits
.nv.global.init:
	.type		$str$22,@object
	.size		$str$22,($str$23 - $str$22)
$str$22:
        /*0000*/ 	.byte	0x6b, 0x5f, 0x74, 0x69, 0x6c, 0x65, 0x5f, 0x63, 0x6f, 0x75, 0x6e, 0x74, 0x20, 0x3e, 0x3d, 0x20
        /*0010*/ 	.byte	0x31, 0x00
	.type		$str$23,@object
	.size		$str$23,(__unnamed_1 - $str$23)
$str$23:
        /*0012*/ 	.byte	0x2f, 0x74, 0x6d, 0x70, 0x2f, 0x63, 0x75, 0x74, 0x6c, 0x61, 0x73, 0x73, 0x5f, 0x73, 0x77, 0x65
        /*0022*/ 	.byte	0x65, 0x70, 0x5f, 0x73, 0x72, 0x63, 0x2f, 0x69, 0x6e, 0x63, 0x6c, 0x75, 0x64, 0x65, 0x2f, 0x63
        /*0032*/ 	.byte	0x75, 0x74, 0x6c, 0x61, 0x73, 0x73, 0x2f, 0x67, 0x65, 0x6d, 0x6d, 0x2f, 0x63, 0x6f, 0x6c, 0x6c
        /*0042*/ 	.byte	0x65, 0x63, 0x74, 0x69, 0x76, 0x65, 0x2f, 0x73, 0x6d, 0x39, 0x30, 0x5f, 0x6d, 0x6d, 0x61, 0x5f
        /*0052*/ 	.byte	0x74, 0x6d, 0x61, 0x5f, 0x67, 0x6d, 0x6d, 0x61, 0x5f, 0x73, 0x73, 0x5f, 0x77, 0x61, 0x72, 0x70
        /*0062*/ 	.byte	0x73, 0x70, 0x65, 0x63, 0x69, 0x61, 0x6c, 0x69, 0x7a, 0x65, 0x64, 0x2e, 0x68, 0x70, 0x70, 0x00
	.type		__unnamed_1,@object
	.size		__unnamed_1,(.L_0 - __unnamed_1)
__unnamed_1:
        /*0072*/ 	.byte	0x76, 0x6f, 0x69, 0x64, 0x20, 0x63, 0x75, 0x74, 0x6c, 0x61, 0x73, 0x73, 0x3a, 0x3a, 0x67, 0x65
        /* <DEDUP_REMOVED lines=177> */
        /*0b92*/ 	.byte	0x69, 0x74, 0x79, 0x5d, 0x00
.L_0:


//--------------------- .nv.shared._ZN7cutlass13device_kernelINS_4gemm6kernel13GemmUniversalIN4cute5tupleIJiiiiEEENS1_10collective13CollectiveMmaINS1_34MainloopSm90TmaGmmaWarpSpecializedILi9ENS5_IJNS4_1CILi1EEENSA_ILi2EEESB_EEENS1_32KernelTmaWarpSpecializedPingpongEEENS5_IJNSA_ILi64EEENSA_ILi128EEENSA_ILi32EEEEEENS_10tfloat32_tENS5_IJlSB_lEEESK_SL_NS4_8TiledMMAINS4_8MMA_AtomIJNS4_4SM904GMMA30MMA_64x128x8_F32TF32TF32_SS_TNILNSP_7ScaleInE1ELSR_1EEEEEENS4_6LayoutINS5_IJSB_SB_SB_EEENS5_IJNSA_ILi0EEESW_SW_EEEEENS5_IJNS4_10UnderscoreESZ_SZ_EEEEENS4_23SM90_TMA_LOAD_MULTICASTENS4_14ComposedLayoutINS4_7SwizzleILi3ELi4ELi3EEENS4_18smem_ptr_flag_bitsILi32EEENSU_INS5_IJNSA_ILi8EEESI_EEENS5_IJSI_SB_EEEEEEEvNS4_8identityENS4_13SM90_TMA_LOADES1C_vS1D_EENS_8epilogue10collective6detail29Sm90TmaWarpSpecializedAdapterINS1H_15DefaultEpilogueISK_SL_SL_NS1G_6thread17LinearCombinationISK_Li1EffLNS1L_9ScaleType4KindE0ELNS_15FloatRoundStyleE2ESK_EENS1_15EpilogueDefaultEEEEEvvEEEEvNT_6ParamsE --------------------------
	.section	.nv.shared._ZN7cutlass13device_kernelINS_4gemm6kernel13GemmUniversalIN4cute5tupleIJiiiiEEENS1_10collective13CollectiveMmaINS1_34MainloopSm90TmaGmmaWarpSpecializedILi9ENS5_IJNS4_1CILi1EEENSA_ILi2EEESB_EEENS1_32KernelTmaWarpSpecializedPingpongEEENS5_IJNSA_ILi64EEENSA_ILi128EEENSA_ILi32EEEEEENS_10tfloat32_tENS5_IJlSB_lEEESK_SL_NS4_8TiledMMAINS4_8MMA_AtomIJNS4_4SM904GMMA30MMA_64x128x8_F32TF32TF32_SS_TNILNSP_7ScaleInE1ELSR_1EEEEEENS4_6LayoutINS5_IJSB_SB_SB_EEENS5_IJNSA_ILi0EEESW_SW_EEEEENS5_IJNS4_10UnderscoreESZ_SZ_EEEEENS4_23SM90_TMA_LOAD_MULTICASTENS4_14ComposedLayoutINS4_7SwizzleILi3ELi4ELi3EEENS4_18smem_ptr_flag_bitsILi32EEENSU_INS5_IJNSA_ILi8EEESI_EEENS5_IJSI_SB_EEEEEEEvNS4_8identityENS4_13SM90_TMA_LOADES1C_vS1D_EENS_8epilogue10collective6detail29Sm90TmaWarpSpecializedAdapterINS1H_15DefaultEpilogueISK_SL_SL_NS1G_6thread17LinearCombinationISK_Li1EffLNS1L_9ScaleType4KindE0ELNS_15FloatRoundStyleE2ESK_EENS1_15EpilogueDefaultEEEEEvvEEEEvNT_6ParamsE,"aw",@nobits
	.sectionflags	@""
	.align	16
	.zero		1024


//--------------------- .nv.shared.reserved.0     --------------------------
	.section	.nv.shared.reserved.0,"aw",@nobits
	.weak		__nv_reservedSMEM_offset_0_alias
	.size		__nv_reservedSMEM_offset_0_alias, 0, 0
	.other		__nv_reservedSMEM_offset_0_alias,@"STO_CUDA_RESERVED_SHARED STV_DEFAULT"
__nv_reservedSMEM_offset_0_alias:
	.zero		0


//--------------------- .nv.global                --------------------------
	.section	.nv.global,"aw",@nobits
.nv.global:
	.type		_ZN39_INTERNAL_9d2a2a63_4_k_cu_b7692010_58064cute1_E,@object
	.size		_ZN39_INTERNAL_9d2a2a63_4_k_cu_b7692010_58064cute1_E,(_ZN39_INTERNAL_9d2a2a63_4_k_cu_b7692010_58064cuda3std3__45__cpo6cbeginE - _ZN39_INTERNAL_9d2a2a63_4_k_cu_b7692010_58064cute1_E)
_ZN39_INTERNAL_9d2a2a63_4_k_cu_b7692010_58064cute1_E:
	.zero		1
	.type		_ZN39_INTERNAL_9d2a2a63_4_k_cu_b7692010_58064cuda3std3__45__cpo6cbeginE,@object
	.size		_ZN39_INTERNAL_9d2a2a63_4_k_cu_b7692010_58064cuda3std3__45__cpo6cbeginE,(_ZN39_INTERNAL_9d2a2a63_4_k_cu_b7692010_58064cuda3std3__48in_placeE - _ZN39_INTERNAL_9d2a2a63_4_k_cu_b7692010_58064cuda3std3__45__cpo6cbeginE)
_ZN39_INTERNAL_9d2a2a63_4_k_cu_b7692010_58064cuda3std3__45__cpo6cbeginE:
	.zero		1
	.type		_ZN39_INTERNAL_9d2a2a63_4_k_cu_b7692010_58064cuda3std3__48in_placeE,@object
	.size		_ZN39_INTERNAL_9d2a2a63_4_k_cu_b7692010_58064cuda3std3__48in_placeE,(_ZN39_INTERNAL_9d2a2a63_4_k_cu_b7692010_58064cuda3std6ranges3__45__cpo9iter_moveE - _ZN39_INTERNAL_9d2a2a63_4_k_cu_b7692010_58064cuda3std3__48in_placeE)
_ZN39_INTERNAL_9d2a2a63_4_k_cu_b7692010_58064cuda3std3__48in_placeE:
	.zero		1
	.type		_ZN39_INTERNAL_9d2a2a63_4_k_cu_b7692010_58064cuda3std6ranges3__45__cpo9iter_moveE,@object
	.size		_ZN39_INTERNAL_9d2a2a63_4_k_cu_b7692010_58064cuda3std6ranges3__45__cpo9iter_moveE,(_ZN39_INTERNAL_9d2a2a63_4_k_cu_b7692010_58064cuda3std3__45__cpo5beginE - _ZN39_INTERNAL_9d2a2a63_4_k_cu_b7692010_58064cuda3std6ranges3__45__cpo9iter_moveE)
_ZN39_INTERNAL_9d2a2a63_4_k_cu_b7692010_58064cuda3std6ranges3__45__cpo9iter_moveE:
	.zero		1
	.type		_ZN39_INTERNAL_9d2a2a63_4_k_cu_b7692010_58064cuda3std3__45__cpo5beginE,@object
	.size		_ZN39_INTERNAL_9d2a2a63_4_k_cu_b7692010_58064cuda3std3__45__cpo5beginE,(_ZN39_INTERNAL_9d2a2a63_4_k_cu_b7692010_58064cuda3std3__441_GLOBAL__N__9d2a2a63_4_k_cu_b7692010_58066ignoreE - _ZN39_INTERNAL_9d2a2a63_4_k_cu_b7692010_58064cuda3std3__45__cpo5beginE)
_ZN39_INTERNAL_9d2a2a63_4_k_cu_b7692010_58064cuda3std3__45__cpo5beginE:
	.zero		1
	.type		_ZN39_INTERNAL_9d2a2a63_4_k_cu_b7692010_58064cuda3std3__441_GLOBAL__N__9d2a2a63_4_k_cu_b7692010_58066ignoreE,@object
	.size		_ZN39_INTERNAL_9d2a2a63_4_k_cu_b7692010_58064cuda3std3__441_GLOBAL__N__9d2a2a63_4_k_cu_b7692010_58066ignoreE,(_ZN39_INTERNAL_9d2a2a63_4_k_cu_b7692010_58064cute7productE - _ZN39_INTERNAL_9d2a2a63_4_k_cu_b7692010_58064cuda3std3__441_GLOBAL__N__9d2a2a63_4_k_cu_b7692010_58066ignoreE)
_ZN39_INTERNAL_9d2a2a63_4_k_cu_b7692010_58064cuda3std3__441_GLOBAL__N__9d2a2a63_4_k_cu_b7692010_58066ignoreE:
	.zero		1
	.type		_ZN39_INTERNAL_9d2a2a63_4_k_cu_b7692010_58064cute7productE,@object
	.size		_ZN39_INTERNAL_9d2a2a63_4_k_cu_b7692010_58064cute7productE,(_ZN39_INTERNAL_9d2a2a63_4_k_cu_b7692010_58064cuda3std3__45__cpo3endE - _ZN39_INTERNAL_9d2a2a63_4_k_cu_b7692010_58064cute7productE)
_ZN39_INTERNAL_9d2a2a63_4_k_cu_b7692010_58064cute7productE:
	.zero		1
	.type		_ZN39_INTERNAL_9d2a2a63_4_k_cu_b7692010_58064cuda3std3__45__cpo3endE,@object
	.size		_ZN39_INTERNAL_9d2a2a63_4_k_cu_b7692010_58064cuda3std3__45__cpo3endE,(_ZN39_INTERNAL_9d2a2a63_4_k_cu_b7692010_58064cuda3std3__419piecewise_constructE - _ZN39_INTERNAL_9d2a2a63_4_k_cu_b7692010_58064cuda3std3__45__cpo3endE)
_ZN39_INTERNAL_9d2a2a63_4_k_cu_b7692010_58064cuda3std3__45__cpo3endE:
	.zero		1
	.type		_ZN39_INTERNAL_9d2a2a63_4_k_cu_b7692010_58064cuda3std3__419piecewise_constructE,@object
	.size		_ZN39_INTERNAL_9d2a2a63_4_k_cu_b7692010_58064cuda3std3__419piecewise_constructE,(_ZN39_INTERNAL_9d2a2a63_4_k_cu_b7692010_58064cuda3std3__45__cpo4cendE - _ZN39_INTERNAL_9d2a2a63_4_k_cu_b7692010_58064cuda3std3__419piecewise_constructE)
_ZN39_INTERNAL_9d2a2a63_4_k_cu_b7692010_58064cuda3std3__419piecewise_constructE:
	.zero		1
	.type		_ZN39_INTERNAL_9d2a2a63_4_k_cu_b7692010_58064cuda3std3__45__cpo4cendE,@object
	.size		_ZN39_INTERNAL_9d2a2a63_4_k_cu_b7692010_58064cuda3std3__45__cpo4cendE,(_ZN39_INTERNAL_9d2a2a63_4_k_cu_b7692010_58064cuda3std6ranges3__45__cpo4swapE - _ZN39_INTERNAL_9d2a2a63_4_k_cu_b7692010_58064cuda3std3__45__cpo4cendE)
_ZN39_INTERNAL_9d2a2a63_4_k_cu_b7692010_58064cuda3std3__45__cpo4cendE:
	.zero		1
	.type		_ZN39_INTERNAL_9d2a2a63_4_k_cu_b7692010_58064cuda3std6ranges3__45__cpo4swapE,@object
	.size		_ZN39_INTERNAL_9d2a2a63_4_k_cu_b7692010_58064cuda3std6ranges3__45__cpo4swapE,(.L_8 - _ZN39_INTERNAL_9d2a2a63_4_k_cu_b7692010_58064cuda3std6ranges3__45__cpo4swapE)
_ZN39_INTERNAL_9d2a2a63_4_k_cu_b7692010_58064cuda3std6ranges3__45__cpo4swapE:
	.zero		1
.L_8:


//--------------------- .nv.constant0._ZN7cutlass13device_kernelINS_4gemm6kernel13GemmUniversalIN4cute5tupleIJiiiiEEENS1_10collective13CollectiveMmaINS1_34MainloopSm90TmaGmmaWarpSpecializedILi9ENS5_IJNS4_1CILi1EEENSA_ILi2EEESB_EEENS1_32KernelTmaWarpSpecializedPingpongEEENS5_IJNSA_ILi64EEENSA_ILi128EEENSA_ILi32EEEEEENS_10tfloat32_tENS5_IJlSB_lEEESK_SL_NS4_8TiledMMAINS4_8MMA_AtomIJNS4_4SM904GMMA30MMA_64x128x8_F32TF32TF32_SS_TNILNSP_7ScaleInE1ELSR_1EEEEEENS4_6LayoutINS5_IJSB_SB_SB_EEENS5_IJNSA_ILi0EEESW_SW_EEEEENS5_IJNS4_10UnderscoreESZ_SZ_EEEEENS4_23SM90_TMA_LOAD_MULTICASTENS4_14ComposedLayoutINS4_7SwizzleILi3ELi4ELi3EEENS4_18smem_ptr_flag_bitsILi32EEENSU_INS5_IJNSA_ILi8EEESI_EEENS5_IJSI_SB_EEEEEEEvNS4_8identityENS4_13SM90_TMA_LOADES1C_vS1D_EENS_8epilogue10collective6detail29Sm90TmaWarpSpecializedAdapterINS1H_15DefaultEpilogueISK_SL_SL_NS1G_6thread17LinearCombinationISK_Li1EffLNS1L_9ScaleType4KindE0ELNS_15FloatRoundStyleE2ESK_EENS1_15EpilogueDefaultEEEEEvvEEEEvNT_6ParamsE --------------------------
	.section	.nv.constant0._ZN7cutlass13device_kernelINS_4gemm6kernel13GemmUniversalIN4cute5tupleIJiiiiEEENS1_10collective13CollectiveMmaINS1_34MainloopSm90TmaGmmaWarpSpecializedILi9ENS5_IJNS4_1CILi1EEENSA_ILi2EEESB_EEENS1_32KernelTmaWarpSpecializedPingpongEEENS5_IJNSA_ILi64EEENSA_ILi128EEENSA_ILi32EEEEEENS_10tfloat32_tENS5_IJlSB_lEEESK_SL_NS4_8TiledMMAINS4_8MMA_AtomIJNS4_4SM904GMMA30MMA_64x128x8_F32TF32TF32_SS_TNILNSP_7ScaleInE1ELSR_1EEEEEENS4_6LayoutINS5_IJSB_SB_SB_EEENS5_IJNSA_ILi0EEESW_SW_EEEEENS5_IJNS4_10UnderscoreESZ_SZ_EEEEENS4_23SM90_TMA_LOAD_MULTICASTENS4_14ComposedLayoutINS4_7SwizzleILi3ELi4ELi3EEENS4_18smem_ptr_flag_bitsILi32EEENSU_INS5_IJNSA_ILi8EEESI_EEENS5_IJSI_SB_EEEEEEEvNS4_8identityENS4_13SM90_TMA_LOADES1C_vS1D_EENS_8epilogue10collective6detail29Sm90TmaWarpSpecializedAdapterINS1H_15DefaultEpilogueISK_SL_SL_NS1G_6thread17LinearCombinationISK_Li1EffLNS1L_9ScaleType4KindE0ELNS_15FloatRoundStyleE2ESK_EENS1_15EpilogueDefaultEEEEEvvEEEEvNT_6ParamsE,"a",@progbits
	.sectionflags	@""
	.align	4
.nv.constant0._ZN7cutlass13device_kernelINS_4gemm6kernel13GemmUniversalIN4cute5tupleIJiiiiEEENS1_10collective13CollectiveMmaINS1_34MainloopSm90TmaGmmaWarpSpecializedILi9ENS5_IJNS4_1CILi1EEENSA_ILi2EEESB_EEENS1_32KernelTmaWarpSpecializedPingpongEEENS5_IJNSA_ILi64EEENSA_ILi128EEENSA_ILi32EEEEEENS_10tfloat32_tENS5_IJlSB_lEEESK_SL_NS4_8TiledMMAINS4_8MMA_AtomIJNS4_4SM904GMMA30MMA_64x128x8_F32TF32TF32_SS_TNILNSP_7ScaleInE1ELSR_1EEEEEENS4_6LayoutINS5_IJSB_SB_SB_EEENS5_IJNSA_ILi0EEESW_SW_EEEEENS5_IJNS4_10UnderscoreESZ_SZ_EEEEENS4_23SM90_TMA_LOAD_MULTICASTENS4_14ComposedLayoutINS4_7SwizzleILi3ELi4ELi3EEENS4_18smem_ptr_flag_bitsILi32EEENSU_INS5_IJNSA_ILi8EEESI_EEENS5_IJSI_SB_EEEEEEEvNS4_8identityENS4_13SM90_TMA_LOADES1C_vS1D_EENS_8epilogue10collective6detail29Sm90TmaWarpSpecializedAdapterINS1H_15DefaultEpilogueISK_SL_SL_NS1G_6thread17LinearCombinationISK_Li1EffLNS1L_9ScaleType4KindE0ELNS_15FloatRoundStyleE2ESK_EENS1_15EpilogueDefaultEEEEEvvEEEEvNT_6ParamsE:
	.zero		1664


//--------------------- SYMBOLS --------------------------

	.type		.nv.reservedSmem.offset0,@object
	.size		.nv.reservedSmem.offset0,0x4
	.type		__assertfail,@function
